	.target	sm_90a

	.elftype	@"ET_EXEC"


//--------------------- .note.nv.tkinfo           --------------------------
	.section	.note.nv.tkinfo,"",@"SHT_NOTE"
	.sectionflags	@"SHF_NOTE_NV_TKINFO"
	.tkinfo
        /*0018*/ 	.word	0x00000002
        /*0030*/ 	.string	""
        /*0030*/ 	.string	"ptxas"
        /*0030*/ 	.string	"Cuda compilation tools, release 13.0, V13.0.88"
        /*0030*/ 	.string	"Build cuda_13.0.r13.0/compiler.36424714_0"
        /*0030*/ 	.string	"-arch sm_90a -m 64 "



//--------------------- .note.nv.cuinfo           --------------------------
	.section	.note.nv.cuinfo,"",@"SHT_NOTE"
	.sectionflags	@"SHF_NOTE_NV_CUINFO"
        /*0018*/ 	.short	0x0002
        /*001a*/ 	.short	0x005a
        /*001c*/ 	.short	0x0082
	.zero		2


//--------------------- .nv.info                  --------------------------
	.section	.nv.info,"",@"SHT_CUDA_INFO"
	.align	4


	//----- nvinfo : EIATTR_REGCOUNT
	.align		4
        /*0000*/ 	.byte	0x04, 0x2f
        /*0002*/ 	.short	(.L_12 - .L_11)
	.align		4
.L_11:
        /*0004*/ 	.word	index@(_ZN7cutlass13device_kernelIN5flash19enable_sm80_to_sm89INS1_16FlashAttnFwdSm80INS1_25CollectiveMainloopFwdSm80ILi4ELi1ELb0EN4cute5tupleIJNS5_1CILi128EEENS7_ILi112EEENS7_ILi64EEEEEELi64ENS_6half_tEfNS_4arch4Sm80ELb1ELb0ELb0ELb1ELb1ELb1ELb1ELb0EEENS1_21CollectiveEpilogueFwdINS6_IJS8_SA_S9_EEENS6_IJNS7_ILi1EEESI_SI_EEESC_SE_Li128ELb1ELb1ELb0ELb0EEENS1_19SingleTileSchedulerILb1ELb0ELb1ELi128EEEEEEEEEvNT_6ParamsE)
        /*0008*/ 	.word	0x00000004


	//----- nvinfo : EIATTR_FRAME_SIZE
	.align		4
.L_12:
        /*000c*/ 	.byte	0x04, 0x11
        /*000e*/ 	.short	(.L_14 - .L_13)
	.align		4
.L_13:
        /*0010*/ 	.word	index@(_ZN7cutlass13device_kernelIN5flash19enable_sm80_to_sm89INS1_16FlashAttnFwdSm80INS1_25CollectiveMainloopFwdSm80ILi4ELi1ELb0EN4cute5tupleIJNS5_1CILi128EEENS7_ILi112EEENS7_ILi64EEEEEELi64ENS_6half_tEfNS_4arch4Sm80ELb1ELb0ELb0ELb1ELb1ELb1ELb1ELb0EEENS1_21CollectiveEpilogueFwdINS6_IJS8_SA_S9_EEENS6_IJNS7_ILi1EEESI_SI_EEESC_SE_Li128ELb1ELb1ELb0ELb0EEENS1_19SingleTileSchedulerILb1ELb0ELb1ELi128EEEEEEEEEvNT_6ParamsE)
        /*0014*/ 	.word	0x00000000


	//----- nvinfo : EIATTR_REGCOUNT
	.align		4
.L_14:
        /*0018*/ 	.byte	0x04, 0x2f
        /*001a*/ 	.short	(.L_16 - .L_15)
	.align		4
.L_15:
        /*001c*/ 	.word	index@(_ZN7cutlass13device_kernelIN5flash19enable_sm80_to_sm89INS1_16FlashAttnFwdSm80INS1_25CollectiveMainloopFwdSm80ILi4ELi1ELb0EN4cute5tupleIJNS5_1CILi128EEENS7_ILi112EEENS7_ILi64EEEEEELi64ENS_6half_tEfNS_4arch4Sm80ELb1ELb0ELb0ELb1ELb1ELb0ELb1ELb0EEENS1_21CollectiveEpilogueFwdINS6_IJS8_SA_S9_EEENS6_IJNS7_ILi1EEESI_SI_EEESC_SE_Li128ELb1ELb1ELb0ELb0EEENS1_19SingleTileSchedulerILb1ELb0ELb1ELi128EEEEEEEEEvNT_6ParamsE)
        /*0020*/ 	.word	0x00000004


	//----- nvinfo : EIATTR_FRAME_SIZE
	.align		4
.L_16:
        /*0024*/ 	.byte	0x04, 0x11
        /*0026*/ 	.short	(.L_18 - .L_17)
	.align		4
.L_17:
        /*0028*/ 	.word	index@(_ZN7cutlass13device_kernelIN5flash19enable_sm80_to_sm89INS1_16FlashAttnFwdSm80INS1_25CollectiveMainloopFwdSm80ILi4ELi1ELb0EN4cute5tupleIJNS5_1CILi128EEENS7_ILi112EEENS7_ILi64EEEEEELi64ENS_6half_tEfNS_4arch4Sm80ELb1ELb0ELb0ELb1ELb1ELb0ELb1ELb0EEENS1_21CollectiveEpilogueFwdINS6_IJS8_SA_S9_EEENS6_IJNS7_ILi1EEESI_SI_EEESC_SE_Li128ELb1ELb1ELb0ELb0EEENS1_19SingleTileSchedulerILb1ELb0ELb1ELi128EEEEEEEEEvNT_6ParamsE)
        /*002c*/ 	.word	0x00000000


	//----- nvinfo : EIATTR_REGCOUNT
	.align		4
.L_18:
        /*0030*/ 	.byte	0x04, 0x2f
        /*0032*/ 	.short	(.L_20 - .L_19)
	.align		4
.L_19:
        /*0034*/ 	.word	index@(_ZN7cutlass13device_kernelIN5flash19enable_sm80_to_sm89INS1_16FlashAttnFwdSm80INS1_25CollectiveMainloopFwdSm80ILi4ELi1ELb0EN4cute5tupleIJNS5_1CILi128EEENS7_ILi112EEENS7_ILi64EEEEEELi64ENS_6half_tEfNS_4arch4Sm80ELb1ELb0ELb0ELb0ELb1ELb0ELb1ELb0EEENS1_21CollectiveEpilogueFwdINS6_IJS8_SA_S9_EEENS6_IJNS7_ILi1EEESI_SI_EEESC_SE_Li128ELb0ELb1ELb0ELb0EEENS1_30DynamicPersistentTileSchedulerILi128ELi128ELb0ELb1ELb0EEEEEEEEEvNT_6ParamsE)
        /*0038*/ 	.word	0x00000004


	//----- nvinfo : EIATTR_FRAME_SIZE
	.align		4
.L_20:
        /*003c*/ 	.byte	0x04, 0x11
        /*003e*/ 	.short	(.L_22 - .L_21)
	.align		4
.L_21:
        /*0040*/ 	.word	index@(_ZN7cutlass13device_kernelIN5flash19enable_sm80_to_sm89INS1_16FlashAttnFwdSm80INS1_25CollectiveMainloopFwdSm80ILi4ELi1ELb0EN4cute5tupleIJNS5_1CILi128EEENS7_ILi112EEENS7_ILi64EEEEEELi64ENS_6half_tEfNS_4arch4Sm80ELb1ELb0ELb0ELb0ELb1ELb0ELb1ELb0EEENS1_21CollectiveEpilogueFwdINS6_IJS8_SA_S9_EEENS6_IJNS7_ILi1EEESI_SI_EEESC_SE_Li128ELb0ELb1ELb0ELb0EEENS1_30DynamicPersistentTileSchedulerILi128ELi128ELb0ELb1ELb0EEEEEEEEEvNT_6ParamsE)
        /*0044*/ 	.word	0x00000000


	//----- nvinfo : EIATTR_REGCOUNT
	.align		4
.L_22:
        /*0048*/ 	.byte	0x04, 0x2f
        /*004a*/ 	.short	(.L_24 - .L_23)
	.align		4
.L_23:
        /*004c*/ 	.word	index@(_ZN7cutlass13device_kernelIN5flash19enable_sm80_to_sm89INS1_16FlashAttnFwdSm80INS1_25CollectiveMainloopFwdSm80ILi4ELi1ELb0EN4cute5tupleIJNS5_1CILi128EEENS7_ILi96EEENS7_ILi64EEEEEELi64ENS_6half_tEfNS_4arch4Sm80ELb0ELb1ELb0ELb1ELb1ELb1ELb1ELb0EEENS1_21CollectiveEpilogueFwdINS6_IJS8_SA_S9_EEENS6_IJNS7_ILi1EEESI_SI_EEESC_SE_Li128ELb1ELb1ELb0ELb0EEENS1_19SingleTileSchedulerILb1ELb0ELb1ELi128EEEEEEEEEvNT_6ParamsE)
        /*0050*/ 	.word	0x00000004


	//----- nvinfo : EIATTR_FRAME_SIZE
	.align		4
.L_24:
        /*0054*/ 	.byte	0x04, 0x11
        /*0056*/ 	.short	(.L_26 - .L_25)
	.align		4
.L_25:
        /*0058*/ 	.word	index@(_ZN7cutlass13device_kernelIN5flash19enable_sm80_to_sm89INS1_16FlashAttnFwdSm80INS1_25CollectiveMainloopFwdSm80ILi4ELi1ELb0EN4cute5tupleIJNS5_1CILi128EEENS7_ILi96EEENS7_ILi64EEEEEELi64ENS_6half_tEfNS_4arch4Sm80ELb0ELb1ELb0ELb1ELb1ELb1ELb1ELb0EEENS1_21CollectiveEpilogueFwdINS6_IJS8_SA_S9_EEENS6_IJNS7_ILi1EEESI_SI_EEESC_SE_Li128ELb1ELb1ELb0ELb0EEENS1_19SingleTileSchedulerILb1ELb0ELb1ELi128EEEEEEEEEvNT_6ParamsE)
        /*005c*/ 	.word	0x00000000


	//----- nvinfo : EIATTR_REGCOUNT
	.align		4
.L_26:
        /*0060*/ 	.byte	0x04, 0x2f
        /*0062*/ 	.short	(.L_28 - .L_27)
	.align		4
.L_27:
        /*0064*/ 	.word	index@(_ZN7cutlass13device_kernelIN5flash19enable_sm80_to_sm89INS1_16FlashAttnFwdSm80INS1_25CollectiveMainloopFwdSm80ILi4ELi1ELb0EN4cute5tupleIJNS5_1CILi128EEENS7_ILi96EEENS7_ILi64EEEEEELi64ENS_6half_tEfNS_4arch4Sm80ELb0ELb1ELb0ELb1ELb1ELb0ELb1ELb0EEENS1_21CollectiveEpilogueFwdINS6_IJS8_SA_S9_EEENS6_IJNS7_ILi1EEESI_SI_EEESC_SE_Li128ELb1ELb1ELb0ELb0EEENS1_19SingleTileSchedulerILb1ELb0ELb1ELi128EEEEEEEEEvNT_6ParamsE)
        /*0068*/ 	.word	0x00000004


	//----- nvinfo : EIATTR_FRAME_SIZE
	.align		4
.L_28:
        /*006c*/ 	.byte	0x04, 0x11
        /*006e*/ 	.short	(.L_30 - .L_29)
	.align		4
.L_29:
        /*0070*/ 	.word	index@(_ZN7cutlass13device_kernelIN5flash19enable_sm80_to_sm89INS1_16FlashAttnFwdSm80INS1_25CollectiveMainloopFwdSm80ILi4ELi1ELb0EN4cute5tupleIJNS5_1CILi128EEENS7_ILi96EEENS7_ILi64EEEEEELi64ENS_6half_tEfNS_4arch4Sm80ELb0ELb1ELb0ELb1ELb1ELb0ELb1ELb0EEENS1_21CollectiveEpilogueFwdINS6_IJS8_SA_S9_EEENS6_IJNS7_ILi1EEESI_SI_EEESC_SE_Li128ELb1ELb1ELb0ELb0EEENS1_19SingleTileSchedulerILb1ELb0ELb1ELi128EEEEEEEEEvNT_6ParamsE)
        /*0074*/ 	.word	0x00000000


	//----- nvinfo : EIATTR_REGCOUNT
	.align		4
.L_30:
        /*0078*/ 	.byte	0x04, 0x2f
        /*007a*/ 	.short	(.L_32 - .L_31)
	.align		4
.L_31:
        /*007c*/ 	.word	index@(_ZN7cutlass13device_kernelIN5flash19enable_sm80_to_sm89INS1_16FlashAttnFwdSm80INS1_25CollectiveMainloopFwdSm80ILi4ELi1ELb0EN4cute5tupleIJNS5_1CILi128EEENS7_ILi96EEENS7_ILi64EEEEEELi64ENS_6half_tEfNS_4arch4Sm80ELb0ELb1ELb0ELb0ELb1ELb0ELb1ELb0EEENS1_21CollectiveEpilogueFwdINS6_IJS8_SA_S9_EEENS6_IJNS7_ILi1EEESI_SI_EEESC_SE_Li128ELb0ELb1ELb0ELb0EEENS1_19SingleTileSchedulerILb0ELb0ELb1ELi128EEEEEEEEEvNT_6ParamsE)
        /*0080*/ 	.word	0x00000004


	//----- nvinfo : EIATTR_FRAME_SIZE
	.align		4
.L_32:
        /*0084*/ 	.byte	0x04, 0x11
        /*0086*/ 	.short	(.L_34 - .L_33)
	.align		4
.L_33:
        /*0088*/ 	.word	index@(_ZN7cutlass13device_kernelIN5flash19enable_sm80_to_sm89INS1_16FlashAttnFwdSm80INS1_25CollectiveMainloopFwdSm80ILi4ELi1ELb0EN4cute5tupleIJNS5_1CILi128EEENS7_ILi96EEENS7_ILi64EEEEEELi64ENS_6half_tEfNS_4arch4Sm80ELb0ELb1ELb0ELb0ELb1ELb0ELb1ELb0EEENS1_21CollectiveEpilogueFwdINS6_IJS8_SA_S9_EEENS6_IJNS7_ILi1EEESI_SI_EEESC_SE_Li128ELb0ELb1ELb0ELb0EEENS1_19SingleTileSchedulerILb0ELb0ELb1ELi128EEEEEEEEEvNT_6ParamsE)
        /*008c*/ 	.word	0x00000000


	//----- nvinfo : EIATTR_REGCOUNT
	.align		4
.L_34:
        /*0090*/ 	.byte	0x04, 0x2f
        /*0092*/ 	.short	(.L_36 - .L_35)
	.align		4
.L_35:
        /*0094*/ 	.word	index@(_ZN7cutlass13device_kernelIN5flash19enable_sm80_to_sm89INS1_16FlashAttnFwdSm80INS1_25CollectiveMainloopFwdSm80ILi4ELi1ELb0EN4cute5tupleIJNS5_1CILi128EEENS7_ILi112EEENS7_ILi64EEEEEELi64ENS_6half_tEfNS_4arch4Sm80ELb0ELb0ELb0ELb1ELb1ELb1ELb1ELb0EEENS1_21CollectiveEpilogueFwdINS6_IJS8_SA_S9_EEENS6_IJNS7_ILi1EEESI_SI_EEESC_SE_Li128ELb1ELb1ELb0ELb0EEENS1_19SingleTileSchedulerILb1ELb0ELb1ELi128EEEEEEEEEvNT_6ParamsE)
        /*0098*/ 	.word	0x00000004


	//----- nvinfo : EIATTR_FRAME_SIZE
	.align		4
.L_36:
        /*009c*/ 	.byte	0x04, 0x11
        /*009e*/ 	.short	(.L_38 - .L_37)
	.align		4
.L_37:
        /*00a0*/ 	.word	index@(_ZN7cutlass13device_kernelIN5flash19enable_sm80_to_sm89INS1_16FlashAttnFwdSm80INS1_25CollectiveMainloopFwdSm80ILi4ELi1ELb0EN4cute5tupleIJNS5_1CILi128EEENS7_ILi112EEENS7_ILi64EEEEEELi64ENS_6half_tEfNS_4arch4Sm80ELb0ELb0ELb0ELb1ELb1ELb1ELb1ELb0EEENS1_21CollectiveEpilogueFwdINS6_IJS8_SA_S9_EEENS6_IJNS7_ILi1EEESI_SI_EEESC_SE_Li128ELb1ELb1ELb0ELb0EEENS1_19SingleTileSchedulerILb1ELb0ELb1ELi128EEEEEEEEEvNT_6ParamsE)
        /*00a4*/ 	.word	0x00000000


	//----- nvinfo : EIATTR_REGCOUNT
	.align		4
.L_38:
        /*00a8*/ 	.byte	0x04, 0x2f
        /*00aa*/ 	.short	(.L_40 - .L_39)
	.align		4
.L_39:
        /*00ac*/ 	.word	index@(_ZN7cutlass13device_kernelIN5flash19enable_sm80_to_sm89INS1_16FlashAttnFwdSm80INS1_25CollectiveMainloopFwdSm80ILi4ELi1ELb0EN4cute5tupleIJNS5_1CILi128EEENS7_ILi112EEENS7_ILi64EEEEEELi64ENS_6half_tEfNS_4arch4Sm80ELb0ELb0ELb0ELb1ELb1ELb0ELb1ELb0EEENS1_21CollectiveEpilogueFwdINS6_IJS8_SA_S9_EEENS6_IJNS7_ILi1EEESI_SI_EEESC_SE_Li128ELb1ELb1ELb0ELb0EEENS1_19SingleTileSchedulerILb1ELb0ELb1ELi128EEEEEEEEEvNT_6ParamsE)
        /*00b0*/ 	.word	0x00000004


	//----- nvinfo : EIATTR_FRAME_SIZE
	.align		4
.L_40:
        /*00b4*/ 	.byte	0x04, 0x11
        /*00b6*/ 	.short	(.L_42 - .L_41)
	.align		4
.L_41:
        /*00b8*/ 	.word	index@(_ZN7cutlass13device_kernelIN5flash19enable_sm80_to_sm89INS1_16FlashAttnFwdSm80INS1_25CollectiveMainloopFwdSm80ILi4ELi1ELb0EN4cute5tupleIJNS5_1CILi128EEENS7_ILi112EEENS7_ILi64EEEEEELi64ENS_6half_tEfNS_4arch4Sm80ELb0ELb0ELb0ELb1ELb1ELb0ELb1ELb0EEENS1_21CollectiveEpilogueFwdINS6_IJS8_SA_S9_EEENS6_IJNS7_ILi1EEESI_SI_EEESC_SE_Li128ELb1ELb1ELb0ELb0EEENS1_19SingleTileSchedulerILb1ELb0ELb1ELi128EEEEEEEEEvNT_6ParamsE)
        /*00bc*/ 	.word	0x00000000


	//----- nvinfo : EIATTR_REGCOUNT
	.align		4
.L_42:
        /*00c0*/ 	.byte	0x04, 0x2f
        /*00c2*/ 	.short	(.L_44 - .L_43)
	.align		4
.L_43:
        /*00c4*/ 	.word	index@(_ZN7cutlass13device_kernelIN5flash19enable_sm80_to_sm89INS1_16FlashAttnFwdSm80INS1_25CollectiveMainloopFwdSm80ILi4ELi1ELb0EN4cute5tupleIJNS5_1CILi128EEENS7_ILi112EEENS7_ILi64EEEEEELi64ENS_6half_tEfNS_4arch4Sm80ELb0ELb0ELb0ELb0ELb1ELb0ELb1ELb0EEENS1_21CollectiveEpilogueFwdINS6_IJS8_SA_S9_EEENS6_IJNS7_ILi1EEESI_SI_EEESC_SE_Li128ELb0ELb1ELb0ELb0EEENS1_19SingleTileSchedulerILb0ELb0ELb1ELi128EEEEEEEEEvNT_6ParamsE)
        /*00c8*/ 	.word	0x00000004


	//----- nvinfo : EIATTR_FRAME_SIZE
	.align		4
.L_44:
        /*00cc*/ 	.byte	0x04, 0x11
        /*00ce*/ 	.short	(.L_46 - .L_45)
	.align		4
.L_45:
        /*00d0*/ 	.word	index@(_ZN7cutlass13device_kernelIN5flash19enable_sm80_to_sm89INS1_16FlashAttnFwdSm80INS1_25CollectiveMainloopFwdSm80ILi4ELi1ELb0EN4cute5tupleIJNS5_1CILi128EEENS7_ILi112EEENS7_ILi64EEEEEELi64ENS_6half_tEfNS_4arch4Sm80ELb0ELb0ELb0ELb0ELb1ELb0ELb1ELb0EEENS1_21CollectiveEpilogueFwdINS6_IJS8_SA_S9_EEENS6_IJNS7_ILi1EEESI_SI_EEESC_SE_Li128ELb0ELb1ELb0ELb0EEENS1_19SingleTileSchedulerILb0ELb0ELb1ELi128EEEEEEEEEvNT_6ParamsE)
        /*00d4*/ 	.word	0x00000000


	//----- nvinfo : EIATTR_REGCOUNT
	.align		4
.L_46:
        /*00d8*/ 	.byte	0x04, 0x2f
        /*00da*/ 	.short	(.L_48 - .L_47)
	.align		4
.L_47:
        /*00dc*/ 	.word	index@(_ZN7cutlass13device_kernelIN5flash19enable_sm80_to_sm89INS1_16FlashAttnFwdSm80INS1_25CollectiveMainloopFwdSm80ILi4ELi1ELb0EN4cute5tupleIJNS5_1CILi128EEENS7_ILi112EEENS7_ILi64EEEEEELi64ENS_6half_tEfNS_4arch4Sm80ELb1ELb0ELb1ELb1ELb1ELb1ELb1ELb0EEENS1_21CollectiveEpilogueFwdINS6_IJS8_SA_S9_EEENS6_IJNS7_ILi1EEESI_SI_EEESC_SE_Li128ELb1ELb1ELb0ELb0EEENS1_19SingleTileSchedulerILb1ELb0ELb1ELi128EEEEEEEEEvNT_6ParamsE)
        /*00e0*/ 	.word	0x00000004


	//----- nvinfo : EIATTR_FRAME_SIZE
	.align		4
.L_48:
        /*00e4*/ 	.byte	0x04, 0x11
        /*00e6*/ 	.short	(.L_50 - .L_49)
	.align		4
.L_49:
        /*00e8*/ 	.word	index@(_ZN7cutlass13device_kernelIN5flash19enable_sm80_to_sm89INS1_16FlashAttnFwdSm80INS1_25CollectiveMainloopFwdSm80ILi4ELi1ELb0EN4cute5tupleIJNS5_1CILi128EEENS7_ILi112EEENS7_ILi64EEEEEELi64ENS_6half_tEfNS_4arch4Sm80ELb1ELb0ELb1ELb1ELb1ELb1ELb1ELb0EEENS1_21CollectiveEpilogueFwdINS6_IJS8_SA_S9_EEENS6_IJNS7_ILi1EEESI_SI_EEESC_SE_Li128ELb1ELb1ELb0ELb0EEENS1_19SingleTileSchedulerILb1ELb0ELb1ELi128EEEEEEEEEvNT_6ParamsE)
        /*00ec*/ 	.word	0x00000000


	//----- nvinfo : EIATTR_REGCOUNT
	.align		4
.L_50:
        /*00f0*/ 	.byte	0x04, 0x2f
        /*00f2*/ 	.short	(.L_52 - .L_51)
	.align		4
.L_51:
        /*00f4*/ 	.word	index@(_ZN7cutlass13device_kernelIN5flash19enable_sm80_to_sm89INS1_16FlashAttnFwdSm80INS1_25CollectiveMainloopFwdSm80ILi4ELi1ELb0EN4cute5tupleIJNS5_1CILi128EEENS7_ILi112EEENS7_ILi64EEEEEELi64ENS_6half_tEfNS_4arch4Sm80ELb1ELb0ELb1ELb1ELb1ELb0ELb1ELb0EEENS1_21CollectiveEpilogueFwdINS6_IJS8_SA_S9_EEENS6_IJNS7_ILi1EEESI_SI_EEESC_SE_Li128ELb1ELb1ELb0ELb0EEENS1_19SingleTileSchedulerILb1ELb0ELb1ELi128EEEEEEEEEvNT_6ParamsE)
        /*00f8*/ 	.word	0x00000004


	//----- nvinfo : EIATTR_FRAME_SIZE
	.align		4
.L_52:
        /*00fc*/ 	.byte	0x04, 0x11
        /*00fe*/ 	.short	(.L_54 - .L_53)
	.align		4
.L_53:
        /*0100*/ 	.word	index@(_ZN7cutlass13device_kernelIN5flash19enable_sm80_to_sm89INS1_16FlashAttnFwdSm80INS1_25CollectiveMainloopFwdSm80ILi4ELi1ELb0EN4cute5tupleIJNS5_1CILi128EEENS7_ILi112EEENS7_ILi64EEEEEELi64ENS_6half_tEfNS_4arch4Sm80ELb1ELb0ELb1ELb1ELb1ELb0ELb1ELb0EEENS1_21CollectiveEpilogueFwdINS6_IJS8_SA_S9_EEENS6_IJNS7_ILi1EEESI_SI_EEESC_SE_Li128ELb1ELb1ELb0ELb0EEENS1_19SingleTileSchedulerILb1ELb0ELb1ELi128EEEEEEEEEvNT_6ParamsE)
        /*0104*/ 	.word	0x00000000


	//----- nvinfo : EIATTR_REGCOUNT
	.align		4
.L_54:
        /*0108*/ 	.byte	0x04, 0x2f
        /*010a*/ 	.short	(.L_56 - .L_55)
	.align		4
.L_55:
        /*010c*/ 	.word	index@(_ZN7cutlass13device_kernelIN5flash19enable_sm80_to_sm89INS1_16FlashAttnFwdSm80INS1_25CollectiveMainloopFwdSm80ILi4ELi1ELb0EN4cute5tupleIJNS5_1CILi128EEENS7_ILi112EEENS7_ILi64EEEEEELi64ENS_6half_tEfNS_4arch4Sm80ELb1ELb0ELb1ELb0ELb1ELb0ELb1ELb0EEENS1_21CollectiveEpilogueFwdINS6_IJS8_SA_S9_EEENS6_IJNS7_ILi1EEESI_SI_EEESC_SE_Li128ELb0ELb1ELb0ELb0EEENS1_30DynamicPersistentTileSchedulerILi128ELi128ELb0ELb1ELb0EEEEEEEEEvNT_6ParamsE)
        /*0110*/ 	.word	0x00000004


	//----- nvinfo : EIATTR_FRAME_SIZE
	.align		4
.L_56:
        /*0114*/ 	.byte	0x04, 0x11
        /*0116*/ 	.short	(.L_58 - .L_57)
	.align		4
.L_57:
        /*0118*/ 	.word	index@(_ZN7cutlass13device_kernelIN5flash19enable_sm80_to_sm89INS1_16FlashAttnFwdSm80INS1_25CollectiveMainloopFwdSm80ILi4ELi1ELb0EN4cute5tupleIJNS5_1CILi128EEENS7_ILi112EEENS7_ILi64EEEEEELi64ENS_6half_tEfNS_4arch4Sm80ELb1ELb0ELb1ELb0ELb1ELb0ELb1ELb0EEENS1_21CollectiveEpilogueFwdINS6_IJS8_SA_S9_EEENS6_IJNS7_ILi1EEESI_SI_EEESC_SE_Li128ELb0ELb1ELb0ELb0EEENS1_30DynamicPersistentTileSchedulerILi128ELi128ELb0ELb1ELb0EEEEEEEEEvNT_6ParamsE)
        /*011c*/ 	.word	0x00000000


	//----- nvinfo : EIATTR_REGCOUNT
	.align		4
.L_58:
        /*0120*/ 	.byte	0x04, 0x2f
        /*0122*/ 	.short	(.L_60 - .L_59)
	.align		4
.L_59:
        /*0124*/ 	.word	index@(_ZN7cutlass13device_kernelIN5flash19enable_sm80_to_sm89INS1_16FlashAttnFwdSm80INS1_25CollectiveMainloopFwdSm80ILi4ELi1ELb0EN4cute5tupleIJNS5_1CILi128EEENS7_ILi96EEENS7_ILi64EEEEEELi64ENS_6half_tEfNS_4arch4Sm80ELb0ELb1ELb1ELb1ELb1ELb1ELb1ELb0EEENS1_21CollectiveEpilogueFwdINS6_IJS8_SA_S9_EEENS6_IJNS7_ILi1EEESI_SI_EEESC_SE_Li128ELb1ELb1ELb0ELb0EEENS1_19SingleTileSchedulerILb1ELb0ELb1ELi128EEEEEEEEEvNT_6ParamsE)
        /*0128*/ 	.word	0x00000004


	//----- nvinfo : EIATTR_FRAME_SIZE
	.align		4
.L_60:
        /*012c*/ 	.byte	0x04, 0x11
        /*012e*/ 	.short	(.L_62 - .L_61)
	.align		4
.L_61:
        /*0130*/ 	.word	index@(_ZN7cutlass13device_kernelIN5flash19enable_sm80_to_sm89INS1_16FlashAttnFwdSm80INS1_25CollectiveMainloopFwdSm80ILi4ELi1ELb0EN4cute5tupleIJNS5_1CILi128EEENS7_ILi96EEENS7_ILi64EEEEEELi64ENS_6half_tEfNS_4arch4Sm80ELb0ELb1ELb1ELb1ELb1ELb1ELb1ELb0EEENS1_21CollectiveEpilogueFwdINS6_IJS8_SA_S9_EEENS6_IJNS7_ILi1EEESI_SI_EEESC_SE_Li128ELb1ELb1ELb0ELb0EEENS1_19SingleTileSchedulerILb1ELb0ELb1ELi128EEEEEEEEEvNT_6ParamsE)
        /*0134*/ 	.word	0x00000000


	//----- nvinfo : EIATTR_REGCOUNT
	.align		4
.L_62:
        /*0138*/ 	.byte	0x04, 0x2f
        /*013a*/ 	.short	(.L_64 - .L_63)
	.align		4
.L_63:
        /*013c*/ 	.word	index@(_ZN7cutlass13device_kernelIN5flash19enable_sm80_to_sm89INS1_16FlashAttnFwdSm80INS1_25CollectiveMainloopFwdSm80ILi4ELi1ELb0EN4cute5tupleIJNS5_1CILi128EEENS7_ILi96EEENS7_ILi64EEEEEELi64ENS_6half_tEfNS_4arch4Sm80ELb0ELb1ELb1ELb1ELb1ELb0ELb1ELb0EEENS1_21CollectiveEpilogueFwdINS6_IJS8_SA_S9_EEENS6_IJNS7_ILi1EEESI_SI_EEESC_SE_Li128ELb1ELb1ELb0ELb0EEENS1_19SingleTileSchedulerILb1ELb0ELb1ELi128EEEEEEEEEvNT_6ParamsE)
        /*0140*/ 	.word	0x00000004


	//----- nvinfo : EIATTR_FRAME_SIZE
	.align		4
.L_64:
        /*0144*/ 	.byte	0x04, 0x11
        /*0146*/ 	.short	(.L_66 - .L_65)
	.align		4
.L_65:
        /*0148*/ 	.word	index@(_ZN7cutlass13device_kernelIN5flash19enable_sm80_to_sm89INS1_16FlashAttnFwdSm80INS1_25CollectiveMainloopFwdSm80ILi4ELi1ELb0EN4cute5tupleIJNS5_1CILi128EEENS7_ILi96EEENS7_ILi64EEEEEELi64ENS_6half_tEfNS_4arch4Sm80ELb0ELb1ELb1ELb1ELb1ELb0ELb1ELb0EEENS1_21CollectiveEpilogueFwdINS6_IJS8_SA_S9_EEENS6_IJNS7_ILi1EEESI_SI_EEESC_SE_Li128ELb1ELb1ELb0ELb0EEENS1_19SingleTileSchedulerILb1ELb0ELb1ELi128EEEEEEEEEvNT_6ParamsE)
        /*014c*/ 	.word	0x00000000


	//----- nvinfo : EIATTR_REGCOUNT
	.align		4
.L_66:
        /*0150*/ 	.byte	0x04, 0x2f
        /*0152*/ 	.short	(.L_68 - .L_67)
	.align		4
.L_67:
        /*0154*/ 	.word	index@(_ZN7cutlass13device_kernelIN5flash19enable_sm80_to_sm89INS1_16FlashAttnFwdSm80INS1_25CollectiveMainloopFwdSm80ILi4ELi1ELb0EN4cute5tupleIJNS5_1CILi128EEENS7_ILi96EEENS7_ILi64EEEEEELi64ENS_6half_tEfNS_4arch4Sm80ELb0ELb1ELb1ELb0ELb1ELb0ELb1ELb0EEENS1_21CollectiveEpilogueFwdINS6_IJS8_SA_S9_EEENS6_IJNS7_ILi1EEESI_SI_EEESC_SE_Li128ELb0ELb1ELb0ELb0EEENS1_19SingleTileSchedulerILb0ELb0ELb1ELi128EEEEEEEEEvNT_6ParamsE)
        /*0158*/ 	.word	0x00000004


	//----- nvinfo : EIATTR_FRAME_SIZE
	.align		4
.L_68:
        /*015c*/ 	.byte	0x04, 0x11
        /*015e*/ 	.short	(.L_70 - .L_69)
	.align		4
.L_69:
        /*0160*/ 	.word	index@(_ZN7cutlass13device_kernelIN5flash19enable_sm80_to_sm89INS1_16FlashAttnFwdSm80INS1_25CollectiveMainloopFwdSm80ILi4ELi1ELb0EN4cute5tupleIJNS5_1CILi128EEENS7_ILi96EEENS7_ILi64EEEEEELi64ENS_6half_tEfNS_4arch4Sm80ELb0ELb1ELb1ELb0ELb1ELb0ELb1ELb0EEENS1_21CollectiveEpilogueFwdINS6_IJS8_SA_S9_EEENS6_IJNS7_ILi1EEESI_SI_EEESC_SE_Li128ELb0ELb1ELb0ELb0EEENS1_19SingleTileSchedulerILb0ELb0ELb1ELi128EEEEEEEEEvNT_6ParamsE)
        /*0164*/ 	.word	0x00000000


	//----- nvinfo : EIATTR_REGCOUNT
	.align		4
.L_70:
        /*0168*/ 	.byte	0x04, 0x2f
        /*016a*/ 	.short	(.L_72 - .L_71)
	.align		4
.L_71:
        /*016c*/ 	.word	index@(_ZN7cutlass13device_kernelIN5flash19enable_sm80_to_sm89INS1_16FlashAttnFwdSm80INS1_25CollectiveMainloopFwdSm80ILi4ELi1ELb0EN4cute5tupleIJNS5_1CILi128EEENS7_ILi112EEENS7_ILi64EEEEEELi64ENS_6half_tEfNS_4arch4Sm80ELb0ELb0ELb1ELb1ELb1ELb1ELb1ELb0EEENS1_21CollectiveEpilogueFwdINS6_IJS8_SA_S9_EEENS6_IJNS7_ILi1EEESI_SI_EEESC_SE_Li128ELb1ELb1ELb0ELb0EEENS1_19SingleTileSchedulerILb1ELb0ELb1ELi128EEEEEEEEEvNT_6ParamsE)
        /*0170*/ 	.word	0x00000004


	//----- nvinfo : EIATTR_FRAME_SIZE
	.align		4
.L_72:
        /*0174*/ 	.byte	0x04, 0x11
        /*0176*/ 	.short	(.L_74 - .L_73)
	.align		4
.L_73:
        /*0178*/ 	.word	index@(_ZN7cutlass13device_kernelIN5flash19enable_sm80_to_sm89INS1_16FlashAttnFwdSm80INS1_25CollectiveMainloopFwdSm80ILi4ELi1ELb0EN4cute5tupleIJNS5_1CILi128EEENS7_ILi112EEENS7_ILi64EEEEEELi64ENS_6half_tEfNS_4arch4Sm80ELb0ELb0ELb1ELb1ELb1ELb1ELb1ELb0EEENS1_21CollectiveEpilogueFwdINS6_IJS8_SA_S9_EEENS6_IJNS7_ILi1EEESI_SI_EEESC_SE_Li128ELb1ELb1ELb0ELb0EEENS1_19SingleTileSchedulerILb1ELb0ELb1ELi128EEEEEEEEEvNT_6ParamsE)
        /*017c*/ 	.word	0x00000000


	//----- nvinfo : EIATTR_REGCOUNT
	.align		4
.L_74:
        /*0180*/ 	.byte	0x04, 0x2f
        /*0182*/ 	.short	(.L_76 - .L_75)
	.align		4
.L_75:
        /*0184*/ 	.word	index@(_ZN7cutlass13device_kernelIN5flash19enable_sm80_to_sm89INS1_16FlashAttnFwdSm80INS1_25CollectiveMainloopFwdSm80ILi4ELi1ELb0EN4cute5tupleIJNS5_1CILi128EEENS7_ILi112EEENS7_ILi64EEEEEELi64ENS_6half_tEfNS_4arch4Sm80ELb0ELb0ELb1ELb1ELb1ELb0ELb1ELb0EEENS1_21CollectiveEpilogueFwdINS6_IJS8_SA_S9_EEENS6_IJNS7_ILi1EEESI_SI_EEESC_SE_Li128ELb1ELb1ELb0ELb0EEENS1_19SingleTileSchedulerILb1ELb0ELb1ELi128EEEEEEEEEvNT_6ParamsE)
        /*0188*/ 	.word	0x00000004


	//----- nvinfo : EIATTR_FRAME_SIZE
	.align		4
.L_76:
        /*018c*/ 	.byte	0x04, 0x11
        /*018e*/ 	.short	(.L_78 - .L_77)
	.align		4
.L_77:
        /*0190*/ 	.word	index@(_ZN7cutlass13device_kernelIN5flash19enable_sm80_to_sm89INS1_16FlashAttnFwdSm80INS1_25CollectiveMainloopFwdSm80ILi4ELi1ELb0EN4cute5tupleIJNS5_1CILi128EEENS7_ILi112EEENS7_ILi64EEEEEELi64ENS_6half_tEfNS_4arch4Sm80ELb0ELb0ELb1ELb1ELb1ELb0ELb1ELb0EEENS1_21CollectiveEpilogueFwdINS6_IJS8_SA_S9_EEENS6_IJNS7_ILi1EEESI_SI_EEESC_SE_Li128ELb1ELb1ELb0ELb0EEENS1_19SingleTileSchedulerILb1ELb0ELb1ELi128EEEEEEEEEvNT_6ParamsE)
        /*0194*/ 	.word	0x00000000


	//----- nvinfo : EIATTR_REGCOUNT
	.align		4
.L_78:
        /*0198*/ 	.byte	0x04, 0x2f
        /*019a*/ 	.short	(.L_80 - .L_79)
	.align		4
.L_79:
        /*019c*/ 	.word	index@(_ZN7cutlass13device_kernelIN5flash19enable_sm80_to_sm89INS1_16FlashAttnFwdSm80INS1_25CollectiveMainloopFwdSm80ILi4ELi1ELb0EN4cute5tupleIJNS5_1CILi128EEENS7_ILi112EEENS7_ILi64EEEEEELi64ENS_6half_tEfNS_4arch4Sm80ELb0ELb0ELb1ELb0ELb1ELb0ELb1ELb0EEENS1_21CollectiveEpilogueFwdINS6_IJS8_SA_S9_EEENS6_IJNS7_ILi1EEESI_SI_EEESC_SE_Li128ELb0ELb1ELb0ELb0EEENS1_19SingleTileSchedulerILb0ELb0ELb1ELi128EEEEEEEEEvNT_6ParamsE)
        /*01a0*/ 	.word	0x00000004


	//----- nvinfo : EIATTR_FRAME_SIZE
	.align		4
.L_80:
        /*01a4*/ 	.byte	0x04, 0x11
        /*01a6*/ 	.short	(.L_82 - .L_81)
	.align		4
.L_81:
        /*01a8*/ 	.word	index@(_ZN7cutlass13device_kernelIN5flash19enable_sm80_to_sm89INS1_16FlashAttnFwdSm80INS1_25CollectiveMainloopFwdSm80ILi4ELi1ELb0EN4cute5tupleIJNS5_1CILi128EEENS7_ILi112EEENS7_ILi64EEEEEELi64ENS_6half_tEfNS_4arch4Sm80ELb0ELb0ELb1ELb0ELb1ELb0ELb1ELb0EEENS1_21CollectiveEpilogueFwdINS6_IJS8_SA_S9_EEENS6_IJNS7_ILi1EEESI_SI_EEESC_SE_Li128ELb0ELb1ELb0ELb0EEENS1_19SingleTileSchedulerILb0ELb0ELb1ELi128EEEEEEEEEvNT_6ParamsE)
        /*01ac*/ 	.word	0x00000000


	//----- nvinfo : EIATTR_MIN_STACK_SIZE
	.align		4
.L_82:
        /*01b0*/ 	.byte	0x04, 0x12
        /*01b2*/ 	.short	(.L_84 - .L_83)
	.align		4
.L_83:
        /*01b4*/ 	.word	index@(_ZN7cutlass13device_kernelIN5flash19enable_sm80_to_sm89INS1_16FlashAttnFwdSm80INS1_25CollectiveMainloopFwdSm80ILi4ELi1ELb0EN4cute5tupleIJNS5_1CILi128EEENS7_ILi112EEENS7_ILi64EEEEEELi64ENS_6half_tEfNS_4arch4Sm80ELb0ELb0ELb1ELb0ELb1ELb0ELb1ELb0EEENS1_21CollectiveEpilogueFwdINS6_IJS8_SA_S9_EEENS6_IJNS7_ILi1EEESI_SI_EEESC_SE_Li128ELb0ELb1ELb0ELb0EEENS1_19SingleTileSchedulerILb0ELb0ELb1ELi128EEEEEEEEEvNT_6ParamsE)
        /*01b8*/ 	.word	0x00000000


	//----- nvinfo : EIATTR_MIN_STACK_SIZE
	.align		4
.L_84:
        /*01bc*/ 	.byte	0x04, 0x12
        /*01be*/ 	.short	(.L_86 - .L_85)
	.align		4
.L_85:
        /*01c0*/ 	.word	index@(_ZN7cutlass13device_kernelIN5flash19enable_sm80_to_sm89INS1_16FlashAttnFwdSm80INS1_25CollectiveMainloopFwdSm80ILi4ELi1ELb0EN4cute5tupleIJNS5_1CILi128EEENS7_ILi112EEENS7_ILi64EEEEEELi64ENS_6half_tEfNS_4arch4Sm80ELb0ELb0ELb1ELb1ELb1ELb0ELb1ELb0EEENS1_21CollectiveEpilogueFwdINS6_IJS8_SA_S9_EEENS6_IJNS7_ILi1EEESI_SI_EEESC_SE_Li128ELb1ELb1ELb0ELb0EEENS1_19SingleTileSchedulerILb1ELb0ELb1ELi128EEEEEEEEEvNT_6ParamsE)
        /*01c4*/ 	.word	0x00000000


	//----- nvinfo : EIATTR_MIN_STACK_SIZE
	.align		4
.L_86:
        /*01c8*/ 	.byte	0x04, 0x12
        /*01ca*/ 	.short	(.L_88 - .L_87)
	.align		4
.L_87:
        /*01cc*/ 	.word	index@(_ZN7cutlass13device_kernelIN5flash19enable_sm80_to_sm89INS1_16FlashAttnFwdSm80INS1_25CollectiveMainloopFwdSm80ILi4ELi1ELb0EN4cute5tupleIJNS5_1CILi128EEENS7_ILi112EEENS7_ILi64EEEEEELi64ENS_6half_tEfNS_4arch4Sm80ELb0ELb0ELb1ELb1ELb1ELb1ELb1ELb0EEENS1_21CollectiveEpilogueFwdINS6_IJS8_SA_S9_EEENS6_IJNS7_ILi1EEESI_SI_EEESC_SE_Li128ELb1ELb1ELb0ELb0EEENS1_19SingleTileSchedulerILb1ELb0ELb1ELi128EEEEEEEEEvNT_6ParamsE)
        /*01d0*/ 	.word	0x00000000


	//----- nvinfo : EIATTR_MIN_STACK_SIZE
	.align		4
.L_88:
        /*01d4*/ 	.byte	0x04, 0x12
        /*01d6*/ 	.short	(.L_90 - .L_89)
	.align		4
.L_89:
        /*01d8*/ 	.word	index@(_ZN7cutlass13device_kernelIN5flash19enable_sm80_to_sm89INS1_16FlashAttnFwdSm80INS1_25CollectiveMainloopFwdSm80ILi4ELi1ELb0EN4cute5tupleIJNS5_1CILi128EEENS7_ILi96EEENS7_ILi64EEEEEELi64ENS_6half_tEfNS_4arch4Sm80ELb0ELb1ELb1ELb0ELb1ELb0ELb1ELb0EEENS1_21CollectiveEpilogueFwdINS6_IJS8_SA_S9_EEENS6_IJNS7_ILi1EEESI_SI_EEESC_SE_Li128ELb0ELb1ELb0ELb0EEENS1_19SingleTileSchedulerILb0ELb0ELb1ELi128EEEEEEEEEvNT_6ParamsE)
        /*01dc*/ 	.word	0x00000000


	//----- nvinfo : EIATTR_MIN_STACK_SIZE
	.align		4
.L_90:
        /*01e0*/ 	.byte	0x04, 0x12
        /*01e2*/ 	.short	(.L_92 - .L_91)
	.align		4
.L_91:
        /*01e4*/ 	.word	index@(_ZN7cutlass13device_kernelIN5flash19enable_sm80_to_sm89INS1_16FlashAttnFwdSm80INS1_25CollectiveMainloopFwdSm80ILi4ELi1ELb0EN4cute5tupleIJNS5_1CILi128EEENS7_ILi96EEENS7_ILi64EEEEEELi64ENS_6half_tEfNS_4arch4Sm80ELb0ELb1ELb1ELb1ELb1ELb0ELb1ELb0EEENS1_21CollectiveEpilogueFwdINS6_IJS8_SA_S9_EEENS6_IJNS7_ILi1EEESI_SI_EEESC_SE_Li128ELb1ELb1ELb0ELb0EEENS1_19SingleTileSchedulerILb1ELb0ELb1ELi128EEEEEEEEEvNT_6ParamsE)
        /*01e8*/ 	.word	0x00000000


	//----- nvinfo : EIATTR_MIN_STACK_SIZE
	.align		4
.L_92:
        /*01ec*/ 	.byte	0x04, 0x12
        /*01ee*/ 	.short	(.L_94 - .L_93)
	.align		4
.L_93:
        /*01f0*/ 	.word	index@(_ZN7cutlass13device_kernelIN5flash19enable_sm80_to_sm89INS1_16FlashAttnFwdSm80INS1_25CollectiveMainloopFwdSm80ILi4ELi1ELb0EN4cute5tupleIJNS5_1CILi128EEENS7_ILi96EEENS7_ILi64EEEEEELi64ENS_6half_tEfNS_4arch4Sm80ELb0ELb1ELb1ELb1ELb1ELb1ELb1ELb0EEENS1_21CollectiveEpilogueFwdINS6_IJS8_SA_S9_EEENS6_IJNS7_ILi1EEESI_SI_EEESC_SE_Li128ELb1ELb1ELb0ELb0EEENS1_19SingleTileSchedulerILb1ELb0ELb1ELi128EEEEEEEEEvNT_6ParamsE)
        /*01f4*/ 	.word	0x00000000


	//----- nvinfo : EIATTR_MIN_STACK_SIZE
	.align		4
.L_94:
        /*01f8*/ 	.byte	0x04, 0x12
        /*01fa*/ 	.short	(.L_96 - .L_95)
	.align		4
.L_95:
        /*01fc*/ 	.word	index@(_ZN7cutlass13device_kernelIN5flash19enable_sm80_to_sm89INS1_16FlashAttnFwdSm80INS1_25CollectiveMainloopFwdSm80ILi4ELi1ELb0EN4cute5tupleIJNS5_1CILi128EEENS7_ILi112EEENS7_ILi64EEEEEELi64ENS_6half_tEfNS_4arch4Sm80ELb1ELb0ELb1ELb0ELb1ELb0ELb1ELb0EEENS1_21CollectiveEpilogueFwdINS6_IJS8_SA_S9_EEENS6_IJNS7_ILi1EEESI_SI_EEESC_SE_Li128ELb0ELb1ELb0ELb0EEENS1_30DynamicPersistentTileSchedulerILi128ELi128ELb0ELb1ELb0EEEEEEEEEvNT_6ParamsE)
        /*0200*/ 	.word	0x00000000


	//----- nvinfo : EIATTR_MIN_STACK_SIZE
	.align		4
.L_96:
        /*0204*/ 	.byte	0x04, 0x12
        /*0206*/ 	.short	(.L_98 - .L_97)
	.align		4
.L_97:
        /*0208*/ 	.word	index@(_ZN7cutlass13device_kernelIN5flash19enable_sm80_to_sm89INS1_16FlashAttnFwdSm80INS1_25CollectiveMainloopFwdSm80ILi4ELi1ELb0EN4cute5tupleIJNS5_1CILi128EEENS7_ILi112EEENS7_ILi64EEEEEELi64ENS_6half_tEfNS_4arch4Sm80ELb1ELb0ELb1ELb1ELb1ELb0ELb1ELb0EEENS1_21CollectiveEpilogueFwdINS6_IJS8_SA_S9_EEENS6_IJNS7_ILi1EEESI_SI_EEESC_SE_Li128ELb1ELb1ELb0ELb0EEENS1_19SingleTileSchedulerILb1ELb0ELb1ELi128EEEEEEEEEvNT_6ParamsE)
        /*020c*/ 	.word	0x00000000


	//----- nvinfo : EIATTR_MIN_STACK_SIZE
	.align		4
.L_98:
        /*0210*/ 	.byte	0x04, 0x12
        /*0212*/ 	.short	(.L_100 - .L_99)
	.align		4
.L_99:
        /*0214*/ 	.word	index@(_ZN7cutlass13device_kernelIN5flash19enable_sm80_to_sm89INS1_16FlashAttnFwdSm80INS1_25CollectiveMainloopFwdSm80ILi4ELi1ELb0EN4cute5tupleIJNS5_1CILi128EEENS7_ILi112EEENS7_ILi64EEEEEELi64ENS_6half_tEfNS_4arch4Sm80ELb1ELb0ELb1ELb1ELb1ELb1ELb1ELb0EEENS1_21CollectiveEpilogueFwdINS6_IJS8_SA_S9_EEENS6_IJNS7_ILi1EEESI_SI_EEESC_SE_Li128ELb1ELb1ELb0ELb0EEENS1_19SingleTileSchedulerILb1ELb0ELb1ELi128EEEEEEEEEvNT_6ParamsE)
        /*0218*/ 	.word	0x00000000


	//----- nvinfo : EIATTR_MIN_STACK_SIZE
	.align		4
.L_100:
        /*021c*/ 	.byte	0x04, 0x12
        /*021e*/ 	.short	(.L_102 - .L_101)
	.align		4
.L_101:
        /*0220*/ 	.word	index@(_ZN7cutlass13device_kernelIN5flash19enable_sm80_to_sm89INS1_16FlashAttnFwdSm80INS1_25CollectiveMainloopFwdSm80ILi4ELi1ELb0EN4cute5tupleIJNS5_1CILi128EEENS7_ILi112EEENS7_ILi64EEEEEELi64ENS_6half_tEfNS_4arch4Sm80ELb0ELb0ELb0ELb0ELb1ELb0ELb1ELb0EEENS1_21CollectiveEpilogueFwdINS6_IJS8_SA_S9_EEENS6_IJNS7_ILi1EEESI_SI_EEESC_SE_Li128ELb0ELb1ELb0ELb0EEENS1_19SingleTileSchedulerILb0ELb0ELb1ELi128EEEEEEEEEvNT_6ParamsE)
        /*0224*/ 	.word	0x00000000


	//----- nvinfo : EIATTR_MIN_STACK_SIZE
	.align		4
.L_102:
        /*0228*/ 	.byte	0x04, 0x12
        /*022a*/ 	.short	(.L_104 - .L_103)
	.align		4
.L_103:
        /*022c*/ 	.word	index@(_ZN7cutlass13device_kernelIN5flash19enable_sm80_to_sm89INS1_16FlashAttnFwdSm80INS1_25CollectiveMainloopFwdSm80ILi4ELi1ELb0EN4cute5tupleIJNS5_1CILi128EEENS7_ILi112EEENS7_ILi64EEEEEELi64ENS_6half_tEfNS_4arch4Sm80ELb0ELb0ELb0ELb1ELb1ELb0ELb1ELb0EEENS1_21CollectiveEpilogueFwdINS6_IJS8_SA_S9_EEENS6_IJNS7_ILi1EEESI_SI_EEESC_SE_Li128ELb1ELb1ELb0ELb0EEENS1_19SingleTileSchedulerILb1ELb0ELb1ELi128EEEEEEEEEvNT_6ParamsE)
        /*0230*/ 	.word	0x00000000


	//----- nvinfo : EIATTR_MIN_STACK_SIZE
	.align		4
.L_104:
        /*0234*/ 	.byte	0x04, 0x12
        /*0236*/ 	.short	(.L_106 - .L_105)
	.align		4
.L_105:
        /*0238*/ 	.word	index@(_ZN7cutlass13device_kernelIN5flash19enable_sm80_to_sm89INS1_16FlashAttnFwdSm80INS1_25CollectiveMainloopFwdSm80ILi4ELi1ELb0EN4cute5tupleIJNS5_1CILi128EEENS7_ILi112EEENS7_ILi64EEEEEELi64ENS_6half_tEfNS_4arch4Sm80ELb0ELb0ELb0ELb1ELb1ELb1ELb1ELb0EEENS1_21CollectiveEpilogueFwdINS6_IJS8_SA_S9_EEENS6_IJNS7_ILi1EEESI_SI_EEESC_SE_Li128ELb1ELb1ELb0ELb0EEENS1_19SingleTileSchedulerILb1ELb0ELb1ELi128EEEEEEEEEvNT_6ParamsE)
        /*023c*/ 	.word	0x00000000


	//----- nvinfo : EIATTR_MIN_STACK_SIZE
	.align		4
.L_106:
        /*0240*/ 	.byte	0x04, 0x12
        /*0242*/ 	.short	(.L_108 - .L_107)
	.align		4
.L_107:
        /*0244*/ 	.word	index@(_ZN7cutlass13device_kernelIN5flash19enable_sm80_to_sm89INS1_16FlashAttnFwdSm80INS1_25CollectiveMainloopFwdSm80ILi4ELi1ELb0EN4cute5tupleIJNS5_1CILi128EEENS7_ILi96EEENS7_ILi64EEEEEELi64ENS_6half_tEfNS_4arch4Sm80ELb0ELb1ELb0ELb0ELb1ELb0ELb1ELb0EEENS1_21CollectiveEpilogueFwdINS6_IJS8_SA_S9_EEENS6_IJNS7_ILi1EEESI_SI_EEESC_SE_Li128ELb0ELb1ELb0ELb0EEENS1_19SingleTileSchedulerILb0ELb0ELb1ELi128EEEEEEEEEvNT_6ParamsE)
        /*0248*/ 	.word	0x00000000


	//----- nvinfo : EIATTR_MIN_STACK_SIZE
	.align		4
.L_108:
        /*024c*/ 	.byte	0x04, 0x12
        /*024e*/ 	.short	(.L_110 - .L_109)
	.align		4
.L_109:
        /*0250*/ 	.word	index@(_ZN7cutlass13device_kernelIN5flash19enable_sm80_to_sm89INS1_16FlashAttnFwdSm80INS1_25CollectiveMainloopFwdSm80ILi4ELi1ELb0EN4cute5tupleIJNS5_1CILi128EEENS7_ILi96EEENS7_ILi64EEEEEELi64ENS_6half_tEfNS_4arch4Sm80ELb0ELb1ELb0ELb1ELb1ELb0ELb1ELb0EEENS1_21CollectiveEpilogueFwdINS6_IJS8_SA_S9_EEENS6_IJNS7_ILi1EEESI_SI_EEESC_SE_Li128ELb1ELb1ELb0ELb0EEENS1_19SingleTileSchedulerILb1ELb0ELb1ELi128EEEEEEEEEvNT_6ParamsE)
        /*0254*/ 	.word	0x00000000


	//----- nvinfo : EIATTR_MIN_STACK_SIZE
	.align		4
.L_110:
        /*0258*/ 	.byte	0x04, 0x12
        /*025a*/ 	.short	(.L_112 - .L_111)
	.align		4
.L_111:
        /*025c*/ 	.word	index@(_ZN7cutlass13device_kernelIN5flash19enable_sm80_to_sm89INS1_16FlashAttnFwdSm80INS1_25CollectiveMainloopFwdSm80ILi4ELi1ELb0EN4cute5tupleIJNS5_1CILi128EEENS7_ILi96EEENS7_ILi64EEEEEELi64ENS_6half_tEfNS_4arch4Sm80ELb0ELb1ELb0ELb1ELb1ELb1ELb1ELb0EEENS1_21CollectiveEpilogueFwdINS6_IJS8_SA_S9_EEENS6_IJNS7_ILi1EEESI_SI_EEESC_SE_Li128ELb1ELb1ELb0ELb0EEENS1_19SingleTileSchedulerILb1ELb0ELb1ELi128EEEEEEEEEvNT_6ParamsE)
        /*0260*/ 	.word	0x00000000


	//----- nvinfo : EIATTR_MIN_STACK_SIZE
	.align		4
.L_112:
        /*0264*/ 	.byte	0x04, 0x12
        /*0266*/ 	.short	(.L_114 - .L_113)
	.align		4
.L_113:
        /*0268*/ 	.word	index@(_ZN7cutlass13device_kernelIN5flash19enable_sm80_to_sm89INS1_16FlashAttnFwdSm80INS1_25CollectiveMainloopFwdSm80ILi4ELi1ELb0EN4cute5tupleIJNS5_1CILi128EEENS7_ILi112EEENS7_ILi64EEEEEELi64ENS_6half_tEfNS_4arch4Sm80ELb1ELb0ELb0ELb0ELb1ELb0ELb1ELb0EEENS1_21CollectiveEpilogueFwdINS6_IJS8_SA_S9_EEENS6_IJNS7_ILi1EEESI_SI_EEESC_SE_Li128ELb0ELb1ELb0ELb0EEENS1_30DynamicPersistentTileSchedulerILi128ELi128ELb0ELb1ELb0EEEEEEEEEvNT_6ParamsE)
        /*026c*/ 	.word	0x00000000


	//----- nvinfo : EIATTR_MIN_STACK_SIZE
	.align		4
.L_114:
        /*0270*/ 	.byte	0x04, 0x12
        /*0272*/ 	.short	(.L_116 - .L_115)
	.align		4
.L_115:
        /*0274*/ 	.word	index@(_ZN7cutlass13device_kernelIN5flash19enable_sm80_to_sm89INS1_16FlashAttnFwdSm80INS1_25CollectiveMainloopFwdSm80ILi4ELi1ELb0EN4cute5tupleIJNS5_1CILi128EEENS7_ILi112EEENS7_ILi64EEEEEELi64ENS_6half_tEfNS_4arch4Sm80ELb1ELb0ELb0ELb1ELb1ELb0ELb1ELb0EEENS1_21CollectiveEpilogueFwdINS6_IJS8_SA_S9_EEENS6_IJNS7_ILi1EEESI_SI_EEESC_SE_Li128ELb1ELb1ELb0ELb0EEENS1_19SingleTileSchedulerILb1ELb0ELb1ELi128EEEEEEEEEvNT_6ParamsE)
        /*0278*/ 	.word	0x00000000


	//----- nvinfo : EIATTR_MIN_STACK_SIZE
	.align		4
.L_116:
        /*027c*/ 	.byte	0x04, 0x12
        /*027e*/ 	.short	(.L_118 - .L_117)
	.align		4
.L_117:
        /*0280*/ 	.word	index@(_ZN7cutlass13device_kernelIN5flash19enable_sm80_to_sm89INS1_16FlashAttnFwdSm80INS1_25CollectiveMainloopFwdSm80ILi4ELi1ELb0EN4cute5tupleIJNS5_1CILi128EEENS7_ILi112EEENS7_ILi64EEEEEELi64ENS_6half_tEfNS_4arch4Sm80ELb1ELb0ELb0ELb1ELb1ELb1ELb1ELb0EEENS1_21CollectiveEpilogueFwdINS6_IJS8_SA_S9_EEENS6_IJNS7_ILi1EEESI_SI_EEESC_SE_Li128ELb1ELb1ELb0ELb0EEENS1_19SingleTileSchedulerILb1ELb0ELb1ELi128EEEEEEEEEvNT_6ParamsE)
        /*0284*/ 	.word	0x00000000
.L_118:


//--------------------- .nv.compat                --------------------------
	.section	.nv.compat,"",@"SHT_CUDA_COMPAT_INFO"
	.align	4
        /*0000*/ 	.byte	0x02, 0x09, 0x01, 0x00, 0x02, 0x02, 0x01, 0x00, 0x02, 0x05, 0x05, 0x00, 0x03, 0x07, 0x01, 0x01
        /*0010*/ 	.byte	0x02, 0x03, 0x00, 0x00, 0x02, 0x06, 0x01, 0x00, 0x04, 0x0b, 0x08, 0x00, 0x00, 0x00, 0x00, 0x00
        /*0020*/ 	.byte	0x00, 0x00, 0x00, 0x00


//--------------------- .nv.info._ZN7cutlass13device_kernelIN5flash19enable_sm80_to_sm89INS1_16FlashAttnFwdSm80INS1_25CollectiveMainloopFwdSm80ILi4ELi1ELb0EN4cute5tupleIJNS5_1CILi128EEENS7_ILi112EEENS7_ILi64EEEEEELi64ENS_6half_tEfNS_4arch4Sm80ELb0ELb0ELb1ELb0ELb1ELb0ELb1ELb0EEENS1_21CollectiveEpilogueFwdINS6_IJS8_SA_S9_EEENS6_IJNS7_ILi1EEESI_SI_EEESC_SE_Li128ELb0ELb1ELb0ELb0EEENS1_19SingleTileSchedulerILb0ELb0ELb1ELi128EEEEEEEEEvNT_6ParamsE --------------------------
	.section	.nv.info._ZN7cutlass13device_kernelIN5flash19enable_sm80_to_sm89INS1_16FlashAttnFwdSm80INS1_25CollectiveMainloopFwdSm80ILi4ELi1ELb0EN4cute5tupleIJNS5_1CILi128EEENS7_ILi112EEENS7_ILi64EEEEEELi64ENS_6half_tEfNS_4arch4Sm80ELb0ELb0ELb1ELb0ELb1ELb0ELb1ELb0EEENS1_21CollectiveEpilogueFwdINS6_IJS8_SA_S9_EEENS6_IJNS7_ILi1EEESI_SI_EEESC_SE_Li128ELb0ELb1ELb0ELb0EEENS1_19SingleTileSchedulerILb0ELb0ELb1ELi128EEEEEEEEEvNT_6ParamsE,"",@"SHT_CUDA_INFO"
	.sectionflags	@""
	.align	4


	//----- nvinfo : EIATTR_CUDA_API_VERSION
	.align		4
        /*0000*/ 	.byte	0x04, 0x37
        /*0002*/ 	.short	(.L_120 - .L_119)
.L_119:
        /*0004*/ 	.word	0x00000082


	//----- nvinfo : EIATTR_KPARAM_INFO
	.align		4
.L_120:
        /*0008*/ 	.byte	0x04, 0x17
        /*000a*/ 	.short	(.L_122 - .L_121)
.L_121:
        /*000c*/ 	.word	0x00000000
        /*0010*/ 	.short	0x0000
        /*0012*/ 	.short	0x0000
        /*0014*/ 	.byte	0x00, 0xf0, 0x61, 0x10


	//----- nvinfo : EIATTR_SPARSE_MMA_MASK
	.align		4
.L_122:
        /*0018*/ 	.byte	0x03, 0x50
        /*001a*/ 	.short	0x0000


	//----- nvinfo : EIATTR_MAXREG_COUNT
	.align		4
        /*001c*/ 	.byte	0x03, 0x1b
        /*001e*/ 	.short	0x00ff


	//----- nvinfo : EIATTR_MERCURY_ISA_VERSION
	.align		4
        /*0020*/ 	.byte	0x03, 0x5f
        /*0022*/ 	.short	0x0101


	//----- nvinfo : EIATTR_EXIT_INSTR_OFFSETS
	.align		4
        /*0024*/ 	.byte	0x04, 0x1c
        /*0026*/ 	.short	(.L_124 - .L_123)


	//   ....[0]....
.L_123:
        /*0028*/ 	.word	0x00000010


	//----- nvinfo : EIATTR_MAX_THREADS
	.align		4
.L_124:
        /*002c*/ 	.byte	0x04, 0x05
        /*002e*/ 	.short	(.L_126 - .L_125)
.L_125:
        /*0030*/ 	.word	0x00000080
        /*0034*/ 	.word	0x00000001
        /*0038*/ 	.word	0x00000001


	//----- nvinfo : EIATTR_CBANK_PARAM_SIZE
	.align		4
.L_126:
        /*003c*/ 	.byte	0x03, 0x19
        /*003e*/ 	.short	0x0418


	//----- nvinfo : EIATTR_PARAM_CBANK
	.align		4
        /*0040*/ 	.byte	0x04, 0x0a
        /*0042*/ 	.short	(.L_128 - .L_127)
	.align		4
.L_127:
        /*0044*/ 	.word	index@(.nv.constant0._ZN7cutlass13device_kernelIN5flash19enable_sm80_to_sm89INS1_16FlashAttnFwdSm80INS1_25CollectiveMainloopFwdSm80ILi4ELi1ELb0EN4cute5tupleIJNS5_1CILi128EEENS7_ILi112EEENS7_ILi64EEEEEELi64ENS_6half_tEfNS_4arch4Sm80ELb0ELb0ELb1ELb0ELb1ELb0ELb1ELb0EEENS1_21CollectiveEpilogueFwdINS6_IJS8_SA_S9_EEENS6_IJNS7_ILi1EEESI_SI_EEESC_SE_Li128ELb0ELb1ELb0ELb0EEENS1_19SingleTileSchedulerILb0ELb0ELb1ELi128EEEEEEEEEvNT_6ParamsE)
        /*0048*/ 	.short	0x0210
        /*004a*/ 	.short	0x0418


	//----- nvinfo : EIATTR_SW_WAR
	.align		4
.L_128:
        /*004c*/ 	.byte	0x04, 0x36
        /*004e*/ 	.short	(.L_130 - .L_129)
.L_129:
        /*0050*/ 	.word	0x00000008
.L_130:


//--------------------- .nv.info._ZN7cutlass13device_kernelIN5flash19enable_sm80_to_sm89INS1_16FlashAttnFwdSm80INS1_25CollectiveMainloopFwdSm80ILi4ELi1ELb0EN4cute5tupleIJNS5_1CILi128EEENS7_ILi112EEENS7_ILi64EEEEEELi64ENS_6half_tEfNS_4arch4Sm80ELb0ELb0ELb1ELb1ELb1ELb0ELb1ELb0EEENS1_21CollectiveEpilogueFwdINS6_IJS8_SA_S9_EEENS6_IJNS7_ILi1EEESI_SI_EEESC_SE_Li128ELb1ELb1ELb0ELb0EEENS1_19SingleTileSchedulerILb1ELb0ELb1ELi128EEEEEEEEEvNT_6ParamsE --------------------------
	.section	.nv.info._ZN7cutlass13device_kernelIN5flash19enable_sm80_to_sm89INS1_16FlashAttnFwdSm80INS1_25CollectiveMainloopFwdSm80ILi4ELi1ELb0EN4cute5tupleIJNS5_1CILi128EEENS7_ILi112EEENS7_ILi64EEEEEELi64ENS_6half_tEfNS_4arch4Sm80ELb0ELb0ELb1ELb1ELb1ELb0ELb1ELb0EEENS1_21CollectiveEpilogueFwdINS6_IJS8_SA_S9_EEENS6_IJNS7_ILi1EEESI_SI_EEESC_SE_Li128ELb1ELb1ELb0ELb0EEENS1_19SingleTileSchedulerILb1ELb0ELb1ELi128EEEEEEEEEvNT_6ParamsE,"",@"SHT_CUDA_INFO"
	.sectionflags	@""
	.align	4


	//----- nvinfo : EIATTR_CUDA_API_VERSION
	.align		4
        /*0000*/ 	.byte	0x04, 0x37
        /*0002*/ 	.short	(.L_132 - .L_131)
.L_131:
        /*0004*/ 	.word	0x00000082


	//----- nvinfo : EIATTR_KPARAM_INFO
	.align		4
.L_132:
        /*0008*/ 	.byte	0x04, 0x17
        /*000a*/ 	.short	(.L_134 - .L_133)
.L_133:
        /*000c*/ 	.word	0x00000000
        /*0010*/ 	.short	0x0000
        /*0012*/ 	.short	0x0000
        /*0014*/ 	.byte	0x00, 0xf0, 0x61, 0x10


	//----- nvinfo : EIATTR_SPARSE_MMA_MASK
	.align		4
.L_134:
        /*0018*/ 	.byte	0x03, 0x50
        /*001a*/ 	.short	0x0000


	//----- nvinfo : EIATTR_MAXREG_COUNT
	.align		4
        /*001c*/ 	.byte	0x03, 0x1b
        /*001e*/ 	.short	0x00ff


	//----- nvinfo : EIATTR_MERCURY_ISA_VERSION
	.align		4
        /*0020*/ 	.byte	0x03, 0x5f
        /*0022*/ 	.short	0x0101


	//----- nvinfo : EIATTR_EXIT_INSTR_OFFSETS
	.align		4
        /*0024*/ 	.byte	0x04, 0x1c
        /*0026*/ 	.short	(.L_136 - .L_135)


	//   ....[0]....
.L_135:
        /*0028*/ 	.word	0x00000010


	//----- nvinfo : EIATTR_MAX_THREADS
	.align		4
.L_136:
        /*002c*/ 	.byte	0x04, 0x05
        /*002e*/ 	.short	(.L_138 - .L_137)
.L_137:
        /*0030*/ 	.word	0x00000080
        /*0034*/ 	.word	0x00000001
        /*0038*/ 	.word	0x00000001


	//----- nvinfo : EIATTR_CBANK_PARAM_SIZE
	.align		4
.L_138:
        /*003c*/ 	.byte	0x03, 0x19
        /*003e*/ 	.short	0x0418


	//----- nvinfo : EIATTR_PARAM_CBANK
	.align		4
        /*0040*/ 	.byte	0x04, 0x0a
        /*0042*/ 	.short	(.L_140 - .L_139)
	.align		4
.L_139:
        /*0044*/ 	.word	index@(.nv.constant0._ZN7cutlass13device_kernelIN5flash19enable_sm80_to_sm89INS1_16FlashAttnFwdSm80INS1_25CollectiveMainloopFwdSm80ILi4ELi1ELb0EN4cute5tupleIJNS5_1CILi128EEENS7_ILi112EEENS7_ILi64EEEEEELi64ENS_6half_tEfNS_4arch4Sm80ELb0ELb0ELb1ELb1ELb1ELb0ELb1ELb0EEENS1_21CollectiveEpilogueFwdINS6_IJS8_SA_S9_EEENS6_IJNS7_ILi1EEESI_SI_EEESC_SE_Li128ELb1ELb1ELb0ELb0EEENS1_19SingleTileSchedulerILb1ELb0ELb1ELi128EEEEEEEEEvNT_6ParamsE)
        /*0048*/ 	.short	0x0210
        /*004a*/ 	.short	0x0418


	//----- nvinfo : EIATTR_SW_WAR
	.align		4
.L_140:
        /*004c*/ 	.byte	0x04, 0x36
        /*004e*/ 	.short	(.L_142 - .L_141)
.L_141:
        /*0050*/ 	.word	0x00000008
.L_142:


//--------------------- .nv.info._ZN7cutlass13device_kernelIN5flash19enable_sm80_to_sm89INS1_16FlashAttnFwdSm80INS1_25CollectiveMainloopFwdSm80ILi4ELi1ELb0EN4cute5tupleIJNS5_1CILi128EEENS7_ILi112EEENS7_ILi64EEEEEELi64ENS_6half_tEfNS_4arch4Sm80ELb0ELb0ELb1ELb1ELb1ELb1ELb1ELb0EEENS1_21CollectiveEpilogueFwdINS6_IJS8_SA_S9_EEENS6_IJNS7_ILi1EEESI_SI_EEESC_SE_Li128ELb1ELb1ELb0ELb0EEENS1_19SingleTileSchedulerILb1ELb0ELb1ELi128EEEEEEEEEvNT_6ParamsE --------------------------
	.section	.nv.info._ZN7cutlass13device_kernelIN5flash19enable_sm80_to_sm89INS1_16FlashAttnFwdSm80INS1_25CollectiveMainloopFwdSm80ILi4ELi1ELb0EN4cute5tupleIJNS5_1CILi128EEENS7_ILi112EEENS7_ILi64EEEEEELi64ENS_6half_tEfNS_4arch4Sm80ELb0ELb0ELb1ELb1ELb1ELb1ELb1ELb0EEENS1_21CollectiveEpilogueFwdINS6_IJS8_SA_S9_EEENS6_IJNS7_ILi1EEESI_SI_EEESC_SE_Li128ELb1ELb1ELb0ELb0EEENS1_19SingleTileSchedulerILb1ELb0ELb1ELi128EEEEEEEEEvNT_6ParamsE,"",@"SHT_CUDA_INFO"
	.sectionflags	@""
	.align	4


	//----- nvinfo : EIATTR_CUDA_API_VERSION
	.align		4
        /*0000*/ 	.byte	0x04, 0x37
        /*0002*/ 	.short	(.L_144 - .L_143)
.L_143:
        /*0004*/ 	.word	0x00000082


	//----- nvinfo : EIATTR_KPARAM_INFO
	.align		4
.L_144:
        /*0008*/ 	.byte	0x04, 0x17
        /*000a*/ 	.short	(.L_146 - .L_145)
.L_145:
        /*000c*/ 	.word	0x00000000
        /*0010*/ 	.short	0x0000
        /*0012*/ 	.short	0x0000
        /*0014*/ 	.byte	0x00, 0xf0, 0x61, 0x10


	//----- nvinfo : EIATTR_SPARSE_MMA_MASK
	.align		4
.L_146:
        /*0018*/ 	.byte	0x03, 0x50
        /*001a*/ 	.short	0x0000


	//----- nvinfo : EIATTR_MAXREG_COUNT
	.align		4
        /*001c*/ 	.byte	0x03, 0x1b
        /*001e*/ 	.short	0x00ff


	//----- nvinfo : EIATTR_MERCURY_ISA_VERSION
	.align		4
        /*0020*/ 	.byte	0x03, 0x5f
        /*0022*/ 	.short	0x0101


	//----- nvinfo : EIATTR_EXIT_INSTR_OFFSETS
	.align		4
        /*0024*/ 	.byte	0x04, 0x1c
        /*0026*/ 	.short	(.L_148 - .L_147)


	//   ....[0]....
.L_147:
        /*0028*/ 	.word	0x00000010


	//----- nvinfo : EIATTR_MAX_THREADS
	.align		4
.L_148:
        /*002c*/ 	.byte	0x04, 0x05
        /*002e*/ 	.short	(.L_150 - .L_149)
.L_149:
        /*0030*/ 	.word	0x00000080
        /*0034*/ 	.word	0x00000001
        /*0038*/ 	.word	0x00000001


	//----- nvinfo : EIATTR_CBANK_PARAM_SIZE
	.align		4
.L_150:
        /*003c*/ 	.byte	0x03, 0x19
        /*003e*/ 	.short	0x0418


	//----- nvinfo : EIATTR_PARAM_CBANK
	.align		4
        /*0040*/ 	.byte	0x04, 0x0a
        /*0042*/ 	.short	(.L_152 - .L_151)
	.align		4
.L_151:
        /*0044*/ 	.word	index@(.nv.constant0._ZN7cutlass13device_kernelIN5flash19enable_sm80_to_sm89INS1_16FlashAttnFwdSm80INS1_25CollectiveMainloopFwdSm80ILi4ELi1ELb0EN4cute5tupleIJNS5_1CILi128EEENS7_ILi112EEENS7_ILi64EEEEEELi64ENS_6half_tEfNS_4arch4Sm80ELb0ELb0ELb1ELb1ELb1ELb1ELb1ELb0EEENS1_21CollectiveEpilogueFwdINS6_IJS8_SA_S9_EEENS6_IJNS7_ILi1EEESI_SI_EEESC_SE_Li128ELb1ELb1ELb0ELb0EEENS1_19SingleTileSchedulerILb1ELb0ELb1ELi128EEEEEEEEEvNT_6ParamsE)
        /*0048*/ 	.short	0x0210
        /*004a*/ 	.short	0x0418


	//----- nvinfo : EIATTR_SW_WAR
	.align		4
.L_152:
        /*004c*/ 	.byte	0x04, 0x36
        /*004e*/ 	.short	(.L_154 - .L_153)
.L_153:
        /*0050*/ 	.word	0x00000008
.L_154:


//--------------------- .nv.info._ZN7cutlass13device_kernelIN5flash19enable_sm80_to_sm89INS1_16FlashAttnFwdSm80INS1_25CollectiveMainloopFwdSm80ILi4ELi1ELb0EN4cute5tupleIJNS5_1CILi128EEENS7_ILi96EEENS7_ILi64EEEEEELi64ENS_6half_tEfNS_4arch4Sm80ELb0ELb1ELb1ELb0ELb1ELb0ELb1ELb0EEENS1_21CollectiveEpilogueFwdINS6_IJS8_SA_S9_EEENS6_IJNS7_ILi1EEESI_SI_EEESC_SE_Li128ELb0ELb1ELb0ELb0EEENS1_19SingleTileSchedulerILb0ELb0ELb1ELi128EEEEEEEEEvNT_6ParamsE --------------------------
	.section	.nv.info._ZN7cutlass13device_kernelIN5flash19enable_sm80_to_sm89INS1_16FlashAttnFwdSm80INS1_25CollectiveMainloopFwdSm80ILi4ELi1ELb0EN4cute5tupleIJNS5_1CILi128EEENS7_ILi96EEENS7_ILi64EEEEEELi64ENS_6half_tEfNS_4arch4Sm80ELb0ELb1ELb1ELb0ELb1ELb0ELb1ELb0EEENS1_21CollectiveEpilogueFwdINS6_IJS8_SA_S9_EEENS6_IJNS7_ILi1EEESI_SI_EEESC_SE_Li128ELb0ELb1ELb0ELb0EEENS1_19SingleTileSchedulerILb0ELb0ELb1ELi128EEEEEEEEEvNT_6ParamsE,"",@"SHT_CUDA_INFO"
	.sectionflags	@""
	.align	4


	//----- nvinfo : EIATTR_CUDA_API_VERSION
	.align		4
        /*0000*/ 	.byte	0x04, 0x37
        /*0002*/ 	.short	(.L_156 - .L_155)
.L_155:
        /*0004*/ 	.word	0x00000082


	//----- nvinfo : EIATTR_KPARAM_INFO
	.align		4
.L_156:
        /*0008*/ 	.byte	0x04, 0x17
        /*000a*/ 	.short	(.L_158 - .L_157)
.L_157:
        /*000c*/ 	.word	0x00000000
        /*0010*/ 	.short	0x0000
        /*0012*/ 	.short	0x0000
        /*0014*/ 	.byte	0x00, 0xf0, 0x61, 0x10


	//----- nvinfo : EIATTR_SPARSE_MMA_MASK
	.align		4
.L_158:
        /*0018*/ 	.byte	0x03, 0x50
        /*001a*/ 	.short	0x0000


	//----- nvinfo : EIATTR_MAXREG_COUNT
	.align		4
        /*001c*/ 	.byte	0x03, 0x1b
        /*001e*/ 	.short	0x00ff


	//----- nvinfo : EIATTR_MERCURY_ISA_VERSION
	.align		4
        /*0020*/ 	.byte	0x03, 0x5f
        /*0022*/ 	.short	0x0101


	//----- nvinfo : EIATTR_EXIT_INSTR_OFFSETS
	.align		4
        /*0024*/ 	.byte	0x04, 0x1c
        /*0026*/ 	.short	(.L_160 - .L_159)


	//   ....[0]....
.L_159:
        /*0028*/ 	.word	0x00000010


	//----- nvinfo : EIATTR_MAX_THREADS
	.align		4
.L_160:
        /*002c*/ 	.byte	0x04, 0x05
        /*002e*/ 	.short	(.L_162 - .L_161)
.L_161:
        /*0030*/ 	.word	0x00000080
        /*0034*/ 	.word	0x00000001
        /*0038*/ 	.word	0x00000001


	//----- nvinfo : EIATTR_CBANK_PARAM_SIZE
	.align		4
.L_162:
        /*003c*/ 	.byte	0x03, 0x19
        /*003e*/ 	.short	0x0418


	//----- nvinfo : EIATTR_PARAM_CBANK
	.align		4
        /*0040*/ 	.byte	0x04, 0x0a
        /*0042*/ 	.short	(.L_164 - .L_163)
	.align		4
.L_163:
        /*0044*/ 	.word	index@(.nv.constant0._ZN7cutlass13device_kernelIN5flash19enable_sm80_to_sm89INS1_16FlashAttnFwdSm80INS1_25CollectiveMainloopFwdSm80ILi4ELi1ELb0EN4cute5tupleIJNS5_1CILi128EEENS7_ILi96EEENS7_ILi64EEEEEELi64ENS_6half_tEfNS_4arch4Sm80ELb0ELb1ELb1ELb0ELb1ELb0ELb1ELb0EEENS1_21CollectiveEpilogueFwdINS6_IJS8_SA_S9_EEENS6_IJNS7_ILi1EEESI_SI_EEESC_SE_Li128ELb0ELb1ELb0ELb0EEENS1_19SingleTileSchedulerILb0ELb0ELb1ELi128EEEEEEEEEvNT_6ParamsE)
        /*0048*/ 	.short	0x0210
        /*004a*/ 	.short	0x0418


	//----- nvinfo : EIATTR_SW_WAR
	.align		4
.L_164:
        /*004c*/ 	.byte	0x04, 0x36
        /*004e*/ 	.short	(.L_166 - .L_165)
.L_165:
        /*0050*/ 	.word	0x00000008
.L_166:


//--------------------- .nv.info._ZN7cutlass13device_kernelIN5flash19enable_sm80_to_sm89INS1_16FlashAttnFwdSm80INS1_25CollectiveMainloopFwdSm80ILi4ELi1ELb0EN4cute5tupleIJNS5_1CILi128EEENS7_ILi96EEENS7_ILi64EEEEEELi64ENS_6half_tEfNS_4arch4Sm80ELb0ELb1ELb1ELb1ELb1ELb0ELb1ELb0EEENS1_21CollectiveEpilogueFwdINS6_IJS8_SA_S9_EEENS6_IJNS7_ILi1EEESI_SI_EEESC_SE_Li128ELb1ELb1ELb0ELb0EEENS1_19SingleTileSchedulerILb1ELb0ELb1ELi128EEEEEEEEEvNT_6ParamsE --------------------------
	.section	.nv.info._ZN7cutlass13device_kernelIN5flash19enable_sm80_to_sm89INS1_16FlashAttnFwdSm80INS1_25CollectiveMainloopFwdSm80ILi4ELi1ELb0EN4cute5tupleIJNS5_1CILi128EEENS7_ILi96EEENS7_ILi64EEEEEELi64ENS_6half_tEfNS_4arch4Sm80ELb0ELb1ELb1ELb1ELb1ELb0ELb1ELb0EEENS1_21CollectiveEpilogueFwdINS6_IJS8_SA_S9_EEENS6_IJNS7_ILi1EEESI_SI_EEESC_SE_Li128ELb1ELb1ELb0ELb0EEENS1_19SingleTileSchedulerILb1ELb0ELb1ELi128EEEEEEEEEvNT_6ParamsE,"",@"SHT_CUDA_INFO"
	.sectionflags	@""
	.align	4


	//----- nvinfo : EIATTR_CUDA_API_VERSION
	.align		4
        /*0000*/ 	.byte	0x04, 0x37
        /*0002*/ 	.short	(.L_168 - .L_167)
.L_167:
        /*0004*/ 	.word	0x00000082


	//----- nvinfo : EIATTR_KPARAM_INFO
	.align		4
.L_168:
        /*0008*/ 	.byte	0x04, 0x17
        /*000a*/ 	.short	(.L_170 - .L_169)
.L_169:
        /*000c*/ 	.word	0x00000000
        /*0010*/ 	.short	0x0000
        /*0012*/ 	.short	0x0000
        /*0014*/ 	.byte	0x00, 0xf0, 0x61, 0x10


	//----- nvinfo : EIATTR_SPARSE_MMA_MASK
	.align		4
.L_170:
        /*0018*/ 	.byte	0x03, 0x50
        /*001a*/ 	.short	0x0000


	//----- nvinfo : EIATTR_MAXREG_COUNT
	.align		4
        /*001c*/ 	.byte	0x03, 0x1b
        /*001e*/ 	.short	0x00ff


	//----- nvinfo : EIATTR_MERCURY_ISA_VERSION
	.align		4
        /*0020*/ 	.byte	0x03, 0x5f
        /*0022*/ 	.short	0x0101


	//----- nvinfo : EIATTR_EXIT_INSTR_OFFSETS
	.align		4
        /*0024*/ 	.byte	0x04, 0x1c
        /*0026*/ 	.short	(.L_172 - .L_171)


	//   ....[0]....
.L_171:
        /*0028*/ 	.word	0x00000010


	//----- nvinfo : EIATTR_MAX_THREADS
	.align		4
.L_172:
        /*002c*/ 	.byte	0x04, 0x05
        /*002e*/ 	.short	(.L_174 - .L_173)
.L_173:
        /*0030*/ 	.word	0x00000080
        /*0034*/ 	.word	0x00000001
        /*0038*/ 	.word	0x00000001


	//----- nvinfo : EIATTR_CBANK_PARAM_SIZE
	.align		4
.L_174:
        /*003c*/ 	.byte	0x03, 0x19
        /*003e*/ 	.short	0x0418


	//----- nvinfo : EIATTR_PARAM_CBANK
	.align		4
        /*0040*/ 	.byte	0x04, 0x0a
        /*0042*/ 	.short	(.L_176 - .L_175)
	.align		4
.L_175:
        /*0044*/ 	.word	index@(.nv.constant0._ZN7cutlass13device_kernelIN5flash19enable_sm80_to_sm89INS1_16FlashAttnFwdSm80INS1_25CollectiveMainloopFwdSm80ILi4ELi1ELb0EN4cute5tupleIJNS5_1CILi128EEENS7_ILi96EEENS7_ILi64EEEEEELi64ENS_6half_tEfNS_4arch4Sm80ELb0ELb1ELb1ELb1ELb1ELb0ELb1ELb0EEENS1_21CollectiveEpilogueFwdINS6_IJS8_SA_S9_EEENS6_IJNS7_ILi1EEESI_SI_EEESC_SE_Li128ELb1ELb1ELb0ELb0EEENS1_19SingleTileSchedulerILb1ELb0ELb1ELi128EEEEEEEEEvNT_6ParamsE)
        /*0048*/ 	.short	0x0210
        /*004a*/ 	.short	0x0418


	//----- nvinfo : EIATTR_SW_WAR
	.align		4
.L_176:
        /*004c*/ 	.byte	0x04, 0x36
        /*004e*/ 	.short	(.L_178 - .L_177)
.L_177:
        /*0050*/ 	.word	0x00000008
.L_178:


//--------------------- .nv.info._ZN7cutlass13device_kernelIN5flash19enable_sm80_to_sm89INS1_16FlashAttnFwdSm80INS1_25CollectiveMainloopFwdSm80ILi4ELi1ELb0EN4cute5tupleIJNS5_1CILi128EEENS7_ILi96EEENS7_ILi64EEEEEELi64ENS_6half_tEfNS_4arch4Sm80ELb0ELb1ELb1ELb1ELb1ELb1ELb1ELb0EEENS1_21CollectiveEpilogueFwdINS6_IJS8_SA_S9_EEENS6_IJNS7_ILi1EEESI_SI_EEESC_SE_Li128ELb1ELb1ELb0ELb0EEENS1_19SingleTileSchedulerILb1ELb0ELb1ELi128EEEEEEEEEvNT_6ParamsE --------------------------
	.section	.nv.info._ZN7cutlass13device_kernelIN5flash19enable_sm80_to_sm89INS1_16FlashAttnFwdSm80INS1_25CollectiveMainloopFwdSm80ILi4ELi1ELb0EN4cute5tupleIJNS5_1CILi128EEENS7_ILi96EEENS7_ILi64EEEEEELi64ENS_6half_tEfNS_4arch4Sm80ELb0ELb1ELb1ELb1ELb1ELb1ELb1ELb0EEENS1_21CollectiveEpilogueFwdINS6_IJS8_SA_S9_EEENS6_IJNS7_ILi1EEESI_SI_EEESC_SE_Li128ELb1ELb1ELb0ELb0EEENS1_19SingleTileSchedulerILb1ELb0ELb1ELi128EEEEEEEEEvNT_6ParamsE,"",@"SHT_CUDA_INFO"
	.sectionflags	@""
	.align	4


	//----- nvinfo : EIATTR_CUDA_API_VERSION
	.align		4
        /*0000*/ 	.byte	0x04, 0x37
        /*0002*/ 	.short	(.L_180 - .L_179)
.L_179:
        /*0004*/ 	.word	0x00000082


	//----- nvinfo : EIATTR_KPARAM_INFO
	.align		4
.L_180:
        /*0008*/ 	.byte	0x04, 0x17
        /*000a*/ 	.short	(.L_182 - .L_181)
.L_181:
        /*000c*/ 	.word	0x00000000
        /*0010*/ 	.short	0x0000
        /*0012*/ 	.short	0x0000
        /*0014*/ 	.byte	0x00, 0xf0, 0x61, 0x10


	//----- nvinfo : EIATTR_SPARSE_MMA_MASK
	.align		4
.L_182:
        /*0018*/ 	.byte	0x03, 0x50
        /*001a*/ 	.short	0x0000


	//----- nvinfo : EIATTR_MAXREG_COUNT
	.align		4
        /*001c*/ 	.byte	0x03, 0x1b
        /*001e*/ 	.short	0x00ff


	//----- nvinfo : EIATTR_MERCURY_ISA_VERSION
	.align		4
        /*0020*/ 	.byte	0x03, 0x5f
        /*0022*/ 	.short	0x0101


	//----- nvinfo : EIATTR_EXIT_INSTR_OFFSETS
	.align		4
        /*0024*/ 	.byte	0x04, 0x1c
        /*0026*/ 	.short	(.L_184 - .L_183)


	//   ....[0]....
.L_183:
        /*0028*/ 	.word	0x00000010


	//----- nvinfo : EIATTR_MAX_THREADS
	.align		4
.L_184:
        /*002c*/ 	.byte	0x04, 0x05
        /*002e*/ 	.short	(.L_186 - .L_185)
.L_185:
        /*0030*/ 	.word	0x00000080
        /*0034*/ 	.word	0x00000001
        /*0038*/ 	.word	0x00000001


	//----- nvinfo : EIATTR_CBANK_PARAM_SIZE
	.align		4
.L_186:
        /*003c*/ 	.byte	0x03, 0x19
        /*003e*/ 	.short	0x0418


	//----- nvinfo : EIATTR_PARAM_CBANK
	.align		4
        /*0040*/ 	.byte	0x04, 0x0a
        /*0042*/ 	.short	(.L_188 - .L_187)
	.align		4
.L_187:
        /*0044*/ 	.word	index@(.nv.constant0._ZN7cutlass13device_kernelIN5flash19enable_sm80_to_sm89INS1_16FlashAttnFwdSm80INS1_25CollectiveMainloopFwdSm80ILi4ELi1ELb0EN4cute5tupleIJNS5_1CILi128EEENS7_ILi96EEENS7_ILi64EEEEEELi64ENS_6half_tEfNS_4arch4Sm80ELb0ELb1ELb1ELb1ELb1ELb1ELb1ELb0EEENS1_21CollectiveEpilogueFwdINS6_IJS8_SA_S9_EEENS6_IJNS7_ILi1EEESI_SI_EEESC_SE_Li128ELb1ELb1ELb0ELb0EEENS1_19SingleTileSchedulerILb1ELb0ELb1ELi128EEEEEEEEEvNT_6ParamsE)
        /*0048*/ 	.short	0x0210
        /*004a*/ 	.short	0x0418


	//----- nvinfo : EIATTR_SW_WAR
	.align		4
.L_188:
        /*004c*/ 	.byte	0x04, 0x36
        /*004e*/ 	.short	(.L_190 - .L_189)
.L_189:
        /*0050*/ 	.word	0x00000008
.L_190:


//--------------------- .nv.info._ZN7cutlass13device_kernelIN5flash19enable_sm80_to_sm89INS1_16FlashAttnFwdSm80INS1_25CollectiveMainloopFwdSm80ILi4ELi1ELb0EN4cute5tupleIJNS5_1CILi128EEENS7_ILi112EEENS7_ILi64EEEEEELi64ENS_6half_tEfNS_4arch4Sm80ELb1ELb0ELb1ELb0ELb1ELb0ELb1ELb0EEENS1_21CollectiveEpilogueFwdINS6_IJS8_SA_S9_EEENS6_IJNS7_ILi1EEESI_SI_EEESC_SE_Li128ELb0ELb1ELb0ELb0EEENS1_30DynamicPersistentTileSchedulerILi128ELi128ELb0ELb1ELb0EEEEEEEEEvNT_6ParamsE --------------------------
	.section	.nv.info._ZN7cutlass13device_kernelIN5flash19enable_sm80_to_sm89INS1_16FlashAttnFwdSm80INS1_25CollectiveMainloopFwdSm80ILi4ELi1ELb0EN4cute5tupleIJNS5_1CILi128EEENS7_ILi112EEENS7_ILi64EEEEEELi64ENS_6half_tEfNS_4arch4Sm80ELb1ELb0ELb1ELb0ELb1ELb0ELb1ELb0EEENS1_21CollectiveEpilogueFwdINS6_IJS8_SA_S9_EEENS6_IJNS7_ILi1EEESI_SI_EEESC_SE_Li128ELb0ELb1ELb0ELb0EEENS1_30DynamicPersistentTileSchedulerILi128ELi128ELb0ELb1ELb0EEEEEEEEEvNT_6ParamsE,"",@"SHT_CUDA_INFO"
	.sectionflags	@""
	.align	4


	//----- nvinfo : EIATTR_CUDA_API_VERSION
	.align		4
        /*0000*/ 	.byte	0x04, 0x37
        /*0002*/ 	.short	(.L_192 - .L_191)
.L_191:
        /*0004*/ 	.word	0x00000082


	//----- nvinfo : EIATTR_KPARAM_INFO
	.align		4
.L_192:
        /*0008*/ 	.byte	0x04, 0x17
        /*000a*/ 	.short	(.L_194 - .L_193)
.L_193:
        /*000c*/ 	.word	0x00000000
        /*0010*/ 	.short	0x0000
        /*0012*/ 	.short	0x0000
        /*0014*/ 	.byte	0x00, 0xf0, 0xa1, 0x10


	//----- nvinfo : EIATTR_SPARSE_MMA_MASK
	.align		4
.L_194:
        /*0018*/ 	.byte	0x03, 0x50
        /*001a*/ 	.short	0x0000


	//----- nvinfo : EIATTR_MAXREG_COUNT
	.align		4
        /*001c*/ 	.byte	0x03, 0x1b
        /*001e*/ 	.short	0x00ff


	//----- nvinfo : EIATTR_MERCURY_ISA_VERSION
	.align		4
        /*0020*/ 	.byte	0x03, 0x5f
        /*0022*/ 	.short	0x0101


	//----- nvinfo : EIATTR_EXIT_INSTR_OFFSETS
	.align		4
        /*0024*/ 	.byte	0x04, 0x1c
        /*0026*/ 	.short	(.L_196 - .L_195)


	//   ....[0]....
.L_195:
        /*0028*/ 	.word	0x00000010


	//----- nvinfo : EIATTR_MAX_THREADS
	.align		4
.L_196:
        /*002c*/ 	.byte	0x04, 0x05
        /*002e*/ 	.short	(.L_198 - .L_197)
.L_197:
        /*0030*/ 	.word	0x00000080
        /*0034*/ 	.word	0x00000001
        /*0038*/ 	.word	0x00000001


	//----- nvinfo : EIATTR_CBANK_PARAM_SIZE
	.align		4
.L_198:
        /*003c*/ 	.byte	0x03, 0x19
        /*003e*/ 	.short	0x0428


	//----- nvinfo : EIATTR_PARAM_CBANK
	.align		4
        /*0040*/ 	.byte	0x04, 0x0a
        /*0042*/ 	.short	(.L_200 - .L_199)
	.align		4
.L_199:
        /*0044*/ 	.word	index@(.nv.constant0._ZN7cutlass13device_kernelIN5flash19enable_sm80_to_sm89INS1_16FlashAttnFwdSm80INS1_25CollectiveMainloopFwdSm80ILi4ELi1ELb0EN4cute5tupleIJNS5_1CILi128EEENS7_ILi112EEENS7_ILi64EEEEEELi64ENS_6half_tEfNS_4arch4Sm80ELb1ELb0ELb1ELb0ELb1ELb0ELb1ELb0EEENS1_21CollectiveEpilogueFwdINS6_IJS8_SA_S9_EEENS6_IJNS7_ILi1EEESI_SI_EEESC_SE_Li128ELb0ELb1ELb0ELb0EEENS1_30DynamicPersistentTileSchedulerILi128ELi128ELb0ELb1ELb0EEEEEEEEEvNT_6ParamsE)
        /*0048*/ 	.short	0x0210
        /*004a*/ 	.short	0x0428


	//----- nvinfo : EIATTR_SW_WAR
	.align		4
.L_200:
        /*004c*/ 	.byte	0x04, 0x36
        /*004e*/ 	.short	(.L_202 - .L_201)
.L_201:
        /*0050*/ 	.word	0x00000008
.L_202:


//--------------------- .nv.info._ZN7cutlass13device_kernelIN5flash19enable_sm80_to_sm89INS1_16FlashAttnFwdSm80INS1_25CollectiveMainloopFwdSm80ILi4ELi1ELb0EN4cute5tupleIJNS5_1CILi128EEENS7_ILi112EEENS7_ILi64EEEEEELi64ENS_6half_tEfNS_4arch4Sm80ELb1ELb0ELb1ELb1ELb1ELb0ELb1ELb0EEENS1_21CollectiveEpilogueFwdINS6_IJS8_SA_S9_EEENS6_IJNS7_ILi1EEESI_SI_EEESC_SE_Li128ELb1ELb1ELb0ELb0EEENS1_19SingleTileSchedulerILb1ELb0ELb1ELi128EEEEEEEEEvNT_6ParamsE --------------------------
	.section	.nv.info._ZN7cutlass13device_kernelIN5flash19enable_sm80_to_sm89INS1_16FlashAttnFwdSm80INS1_25CollectiveMainloopFwdSm80ILi4ELi1ELb0EN4cute5tupleIJNS5_1CILi128EEENS7_ILi112EEENS7_ILi64EEEEEELi64ENS_6half_tEfNS_4arch4Sm80ELb1ELb0ELb1ELb1ELb1ELb0ELb1ELb0EEENS1_21CollectiveEpilogueFwdINS6_IJS8_SA_S9_EEENS6_IJNS7_ILi1EEESI_SI_EEESC_SE_Li128ELb1ELb1ELb0ELb0EEENS1_19SingleTileSchedulerILb1ELb0ELb1ELi128EEEEEEEEEvNT_6ParamsE,"",@"SHT_CUDA_INFO"
	.sectionflags	@""
	.align	4


	//----- nvinfo : EIATTR_CUDA_API_VERSION
	.align		4
        /*0000*/ 	.byte	0x04, 0x37
        /*0002*/ 	.short	(.L_204 - .L_203)
.L_203:
        /*0004*/ 	.word	0x00000082


	//----- nvinfo : EIATTR_KPARAM_INFO
	.align		4
.L_204:
        /*0008*/ 	.byte	0x04, 0x17
        /*000a*/ 	.short	(.L_206 - .L_205)
.L_205:
        /*000c*/ 	.word	0x00000000
        /*0010*/ 	.short	0x0000
        /*0012*/ 	.short	0x0000
        /*0014*/ 	.byte	0x00, 0xf0, 0x61, 0x10


	//----- nvinfo : EIATTR_SPARSE_MMA_MASK
	.align		4
.L_206:
        /*0018*/ 	.byte	0x03, 0x50
        /*001a*/ 	.short	0x0000


	//----- nvinfo : EIATTR_MAXREG_COUNT
	.align		4
        /*001c*/ 	.byte	0x03, 0x1b
        /*001e*/ 	.short	0x00ff


	//----- nvinfo : EIATTR_MERCURY_ISA_VERSION
	.align		4
        /*0020*/ 	.byte	0x03, 0x5f
        /*0022*/ 	.short	0x0101


	//----- nvinfo : EIATTR_EXIT_INSTR_OFFSETS
	.align		4
        /*0024*/ 	.byte	0x04, 0x1c
        /*0026*/ 	.short	(.L_208 - .L_207)


	//   ....[0]....
.L_207:
        /*0028*/ 	.word	0x00000010


	//----- nvinfo : EIATTR_MAX_THREADS
	.align		4
.L_208:
        /*002c*/ 	.byte	0x04, 0x05
        /*002e*/ 	.short	(.L_210 - .L_209)
.L_209:
        /*0030*/ 	.word	0x00000080
        /*0034*/ 	.word	0x00000001
        /*0038*/ 	.word	0x00000001


	//----- nvinfo : EIATTR_CBANK_PARAM_SIZE
	.align		4
.L_210:
        /*003c*/ 	.byte	0x03, 0x19
        /*003e*/ 	.short	0x0418


	//----- nvinfo : EIATTR_PARAM_CBANK
	.align		4
        /*0040*/ 	.byte	0x04, 0x0a
        /*0042*/ 	.short	(.L_212 - .L_211)
	.align		4
.L_211:
        /*0044*/ 	.word	index@(.nv.constant0._ZN7cutlass13device_kernelIN5flash19enable_sm80_to_sm89INS1_16FlashAttnFwdSm80INS1_25CollectiveMainloopFwdSm80ILi4ELi1ELb0EN4cute5tupleIJNS5_1CILi128EEENS7_ILi112EEENS7_ILi64EEEEEELi64ENS_6half_tEfNS_4arch4Sm80ELb1ELb0ELb1ELb1ELb1ELb0ELb1ELb0EEENS1_21CollectiveEpilogueFwdINS6_IJS8_SA_S9_EEENS6_IJNS7_ILi1EEESI_SI_EEESC_SE_Li128ELb1ELb1ELb0ELb0EEENS1_19SingleTileSchedulerILb1ELb0ELb1ELi128EEEEEEEEEvNT_6ParamsE)
        /*0048*/ 	.short	0x0210
        /*004a*/ 	.short	0x0418


	//----- nvinfo : EIATTR_SW_WAR
	.align		4
.L_212:
        /*004c*/ 	.byte	0x04, 0x36
        /*004e*/ 	.short	(.L_214 - .L_213)
.L_213:
        /*0050*/ 	.word	0x00000008
.L_214:


//--------------------- .nv.info._ZN7cutlass13device_kernelIN5flash19enable_sm80_to_sm89INS1_16FlashAttnFwdSm80INS1_25CollectiveMainloopFwdSm80ILi4ELi1ELb0EN4cute5tupleIJNS5_1CILi128EEENS7_ILi112EEENS7_ILi64EEEEEELi64ENS_6half_tEfNS_4arch4Sm80ELb1ELb0ELb1ELb1ELb1ELb1ELb1ELb0EEENS1_21CollectiveEpilogueFwdINS6_IJS8_SA_S9_EEENS6_IJNS7_ILi1EEESI_SI_EEESC_SE_Li128ELb1ELb1ELb0ELb0EEENS1_19SingleTileSchedulerILb1ELb0ELb1ELi128EEEEEEEEEvNT_6ParamsE --------------------------
	.section	.nv.info._ZN7cutlass13device_kernelIN5flash19enable_sm80_to_sm89INS1_16FlashAttnFwdSm80INS1_25CollectiveMainloopFwdSm80ILi4ELi1ELb0EN4cute5tupleIJNS5_1CILi128EEENS7_ILi112EEENS7_ILi64EEEEEELi64ENS_6half_tEfNS_4arch4Sm80ELb1ELb0ELb1ELb1ELb1ELb1ELb1ELb0EEENS1_21CollectiveEpilogueFwdINS6_IJS8_SA_S9_EEENS6_IJNS7_ILi1EEESI_SI_EEESC_SE_Li128ELb1ELb1ELb0ELb0EEENS1_19SingleTileSchedulerILb1ELb0ELb1ELi128EEEEEEEEEvNT_6ParamsE,"",@"SHT_CUDA_INFO"
	.sectionflags	@""
	.align	4


	//----- nvinfo : EIATTR_CUDA_API_VERSION
	.align		4
        /*0000*/ 	.byte	0x04, 0x37
        /*0002*/ 	.short	(.L_216 - .L_215)
.L_215:
        /*0004*/ 	.word	0x00000082


	//----- nvinfo : EIATTR_KPARAM_INFO
	.align		4
.L_216:
        /*0008*/ 	.byte	0x04, 0x17
        /*000a*/ 	.short	(.L_218 - .L_217)
.L_217:
        /*000c*/ 	.word	0x00000000
        /*0010*/ 	.short	0x0000
        /*0012*/ 	.short	0x0000
        /*0014*/ 	.byte	0x00, 0xf0, 0x61, 0x10


	//----- nvinfo : EIATTR_SPARSE_MMA_MASK
	.align		4
.L_218:
        /*0018*/ 	.byte	0x03, 0x50
        /*001a*/ 	.short	0x0000


	//----- nvinfo : EIATTR_MAXREG_COUNT
	.align		4
        /*001c*/ 	.byte	0x03, 0x1b
        /*001e*/ 	.short	0x00ff


	//----- nvinfo : EIATTR_MERCURY_ISA_VERSION
	.align		4
        /*0020*/ 	.byte	0x03, 0x5f
        /*0022*/ 	.short	0x0101


	//----- nvinfo : EIATTR_EXIT_INSTR_OFFSETS
	.align		4
        /*0024*/ 	.byte	0x04, 0x1c
        /*0026*/ 	.short	(.L_220 - .L_219)


	//   ....[0]....
.L_219:
        /*0028*/ 	.word	0x00000010


	//----- nvinfo : EIATTR_MAX_THREADS
	.align		4
.L_220:
        /*002c*/ 	.byte	0x04, 0x05
        /*002e*/ 	.short	(.L_222 - .L_221)
.L_221:
        /*0030*/ 	.word	0x00000080
        /*0034*/ 	.word	0x00000001
        /*0038*/ 	.word	0x00000001


	//----- nvinfo : EIATTR_CBANK_PARAM_SIZE
	.align		4
.L_222:
        /*003c*/ 	.byte	0x03, 0x19
        /*003e*/ 	.short	0x0418


	//----- nvinfo : EIATTR_PARAM_CBANK
	.align		4
        /*0040*/ 	.byte	0x04, 0x0a
        /*0042*/ 	.short	(.L_224 - .L_223)
	.align		4
.L_223:
        /*0044*/ 	.word	index@(.nv.constant0._ZN7cutlass13device_kernelIN5flash19enable_sm80_to_sm89INS1_16FlashAttnFwdSm80INS1_25CollectiveMainloopFwdSm80ILi4ELi1ELb0EN4cute5tupleIJNS5_1CILi128EEENS7_ILi112EEENS7_ILi64EEEEEELi64ENS_6half_tEfNS_4arch4Sm80ELb1ELb0ELb1ELb1ELb1ELb1ELb1ELb0EEENS1_21CollectiveEpilogueFwdINS6_IJS8_SA_S9_EEENS6_IJNS7_ILi1EEESI_SI_EEESC_SE_Li128ELb1ELb1ELb0ELb0EEENS1_19SingleTileSchedulerILb1ELb0ELb1ELi128EEEEEEEEEvNT_6ParamsE)
        /*0048*/ 	.short	0x0210
        /*004a*/ 	.short	0x0418


	//----- nvinfo : EIATTR_SW_WAR
	.align		4
.L_224:
        /*004c*/ 	.byte	0x04, 0x36
        /*004e*/ 	.short	(.L_226 - .L_225)
.L_225:
        /*0050*/ 	.word	0x00000008
.L_226:


//--------------------- .nv.info._ZN7cutlass13device_kernelIN5flash19enable_sm80_to_sm89INS1_16FlashAttnFwdSm80INS1_25CollectiveMainloopFwdSm80ILi4ELi1ELb0EN4cute5tupleIJNS5_1CILi128EEENS7_ILi112EEENS7_ILi64EEEEEELi64ENS_6half_tEfNS_4arch4Sm80ELb0ELb0ELb0ELb0ELb1ELb0ELb1ELb0EEENS1_21CollectiveEpilogueFwdINS6_IJS8_SA_S9_EEENS6_IJNS7_ILi1EEESI_SI_EEESC_SE_Li128ELb0ELb1ELb0ELb0EEENS1_19SingleTileSchedulerILb0ELb0ELb1ELi128EEEEEEEEEvNT_6ParamsE --------------------------
	.section	.nv.info._ZN7cutlass13device_kernelIN5flash19enable_sm80_to_sm89INS1_16FlashAttnFwdSm80INS1_25CollectiveMainloopFwdSm80ILi4ELi1ELb0EN4cute5tupleIJNS5_1CILi128EEENS7_ILi112EEENS7_ILi64EEEEEELi64ENS_6half_tEfNS_4arch4Sm80ELb0ELb0ELb0ELb0ELb1ELb0ELb1ELb0EEENS1_21CollectiveEpilogueFwdINS6_IJS8_SA_S9_EEENS6_IJNS7_ILi1EEESI_SI_EEESC_SE_Li128ELb0ELb1ELb0ELb0EEENS1_19SingleTileSchedulerILb0ELb0ELb1ELi128EEEEEEEEEvNT_6ParamsE,"",@"SHT_CUDA_INFO"
	.sectionflags	@""
	.align	4


	//----- nvinfo : EIATTR_CUDA_API_VERSION
	.align		4
        /*0000*/ 	.byte	0x04, 0x37
        /*0002*/ 	.short	(.L_228 - .L_227)
.L_227:
        /*0004*/ 	.word	0x00000082


	//----- nvinfo : EIATTR_KPARAM_INFO
	.align		4
.L_228:
        /*0008*/ 	.byte	0x04, 0x17
        /*000a*/ 	.short	(.L_230 - .L_229)
.L_229:
        /*000c*/ 	.word	0x00000000
        /*0010*/ 	.short	0x0000
        /*0012*/ 	.short	0x0000
        /*0014*/ 	.byte	0x00, 0xf0, 0x61, 0x10


	//----- nvinfo : EIATTR_SPARSE_MMA_MASK
	.align		4
.L_230:
        /*0018*/ 	.byte	0x03, 0x50
        /*001a*/ 	.short	0x0000


	//----- nvinfo : EIATTR_MAXREG_COUNT
	.align		4
        /*001c*/ 	.byte	0x03, 0x1b
        /*001e*/ 	.short	0x00ff


	//----- nvinfo : EIATTR_MERCURY_ISA_VERSION
	.align		4
        /*0020*/ 	.byte	0x03, 0x5f
        /*0022*/ 	.short	0x0101


	//----- nvinfo : EIATTR_EXIT_INSTR_OFFSETS
	.align		4
        /*0024*/ 	.byte	0x04, 0x1c
        /*0026*/ 	.short	(.L_232 - .L_231)


	//   ....[0]....
.L_231:
        /*0028*/ 	.word	0x00000010


	//----- nvinfo : EIATTR_MAX_THREADS
	.align		4
.L_232:
        /*002c*/ 	.byte	0x04, 0x05
        /*002e*/ 	.short	(.L_234 - .L_233)
.L_233:
        /*0030*/ 	.word	0x00000080
        /*0034*/ 	.word	0x00000001
        /*0038*/ 	.word	0x00000001


	//----- nvinfo : EIATTR_CBANK_PARAM_SIZE
	.align		4
.L_234:
        /*003c*/ 	.byte	0x03, 0x19
        /*003e*/ 	.short	0x0418


	//----- nvinfo : EIATTR_PARAM_CBANK
	.align		4
        /*0040*/ 	.byte	0x04, 0x0a
        /*0042*/ 	.short	(.L_236 - .L_235)
	.align		4
.L_235:
        /*0044*/ 	.word	index@(.nv.constant0._ZN7cutlass13device_kernelIN5flash19enable_sm80_to_sm89INS1_16FlashAttnFwdSm80INS1_25CollectiveMainloopFwdSm80ILi4ELi1ELb0EN4cute5tupleIJNS5_1CILi128EEENS7_ILi112EEENS7_ILi64EEEEEELi64ENS_6half_tEfNS_4arch4Sm80ELb0ELb0ELb0ELb0ELb1ELb0ELb1ELb0EEENS1_21CollectiveEpilogueFwdINS6_IJS8_SA_S9_EEENS6_IJNS7_ILi1EEESI_SI_EEESC_SE_Li128ELb0ELb1ELb0ELb0EEENS1_19SingleTileSchedulerILb0ELb0ELb1ELi128EEEEEEEEEvNT_6ParamsE)
        /*0048*/ 	.short	0x0210
        /*004a*/ 	.short	0x0418


	//----- nvinfo : EIATTR_SW_WAR
	.align		4
.L_236:
        /*004c*/ 	.byte	0x04, 0x36
        /*004e*/ 	.short	(.L_238 - .L_237)
.L_237:
        /*0050*/ 	.word	0x00000008
.L_238:


//--------------------- .nv.info._ZN7cutlass13device_kernelIN5flash19enable_sm80_to_sm89INS1_16FlashAttnFwdSm80INS1_25CollectiveMainloopFwdSm80ILi4ELi1ELb0EN4cute5tupleIJNS5_1CILi128EEENS7_ILi112EEENS7_ILi64EEEEEELi64ENS_6half_tEfNS_4arch4Sm80ELb0ELb0ELb0ELb1ELb1ELb0ELb1ELb0EEENS1_21CollectiveEpilogueFwdINS6_IJS8_SA_S9_EEENS6_IJNS7_ILi1EEESI_SI_EEESC_SE_Li128ELb1ELb1ELb0ELb0EEENS1_19SingleTileSchedulerILb1ELb0ELb1ELi128EEEEEEEEEvNT_6ParamsE --------------------------
	.section	.nv.info._ZN7cutlass13device_kernelIN5flash19enable_sm80_to_sm89INS1_16FlashAttnFwdSm80INS1_25CollectiveMainloopFwdSm80ILi4ELi1ELb0EN4cute5tupleIJNS5_1CILi128EEENS7_ILi112EEENS7_ILi64EEEEEELi64ENS_6half_tEfNS_4arch4Sm80ELb0ELb0ELb0ELb1ELb1ELb0ELb1ELb0EEENS1_21CollectiveEpilogueFwdINS6_IJS8_SA_S9_EEENS6_IJNS7_ILi1EEESI_SI_EEESC_SE_Li128ELb1ELb1ELb0ELb0EEENS1_19SingleTileSchedulerILb1ELb0ELb1ELi128EEEEEEEEEvNT_6ParamsE,"",@"SHT_CUDA_INFO"
	.sectionflags	@""
	.align	4


	//----- nvinfo : EIATTR_CUDA_API_VERSION
	.align		4
        /*0000*/ 	.byte	0x04, 0x37
        /*0002*/ 	.short	(.L_240 - .L_239)
.L_239:
        /*0004*/ 	.word	0x00000082


	//----- nvinfo : EIATTR_KPARAM_INFO
	.align		4
.L_240:
        /*0008*/ 	.byte	0x04, 0x17
        /*000a*/ 	.short	(.L_242 - .L_241)
.L_241:
        /*000c*/ 	.word	0x00000000
        /*0010*/ 	.short	0x0000
        /*0012*/ 	.short	0x0000
        /*0014*/ 	.byte	0x00, 0xf0, 0x61, 0x10


	//----- nvinfo : EIATTR_SPARSE_MMA_MASK
	.align		4
.L_242:
        /*0018*/ 	.byte	0x03, 0x50
        /*001a*/ 	.short	0x0000


	//----- nvinfo : EIATTR_MAXREG_COUNT
	.align		4
        /*001c*/ 	.byte	0x03, 0x1b
        /*001e*/ 	.short	0x00ff


	//----- nvinfo : EIATTR_MERCURY_ISA_VERSION
	.align		4
        /*0020*/ 	.byte	0x03, 0x5f
        /*0022*/ 	.short	0x0101


	//----- nvinfo : EIATTR_EXIT_INSTR_OFFSETS
	.align		4
        /*0024*/ 	.byte	0x04, 0x1c
        /*0026*/ 	.short	(.L_244 - .L_243)


	//   ....[0]....
.L_243:
        /*0028*/ 	.word	0x00000010


	//----- nvinfo : EIATTR_MAX_THREADS
	.align		4
.L_244:
        /*002c*/ 	.byte	0x04, 0x05
        /*002e*/ 	.short	(.L_246 - .L_245)
.L_245:
        /*0030*/ 	.word	0x00000080
        /*0034*/ 	.word	0x00000001
        /*0038*/ 	.word	0x00000001


	//----- nvinfo : EIATTR_CBANK_PARAM_SIZE
	.align		4
.L_246:
        /*003c*/ 	.byte	0x03, 0x19
        /*003e*/ 	.short	0x0418


	//----- nvinfo : EIATTR_PARAM_CBANK
	.align		4
        /*0040*/ 	.byte	0x04, 0x0a
        /*0042*/ 	.short	(.L_248 - .L_247)
	.align		4
.L_247:
        /*0044*/ 	.word	index@(.nv.constant0._ZN7cutlass13device_kernelIN5flash19enable_sm80_to_sm89INS1_16FlashAttnFwdSm80INS1_25CollectiveMainloopFwdSm80ILi4ELi1ELb0EN4cute5tupleIJNS5_1CILi128EEENS7_ILi112EEENS7_ILi64EEEEEELi64ENS_6half_tEfNS_4arch4Sm80ELb0ELb0ELb0ELb1ELb1ELb0ELb1ELb0EEENS1_21CollectiveEpilogueFwdINS6_IJS8_SA_S9_EEENS6_IJNS7_ILi1EEESI_SI_EEESC_SE_Li128ELb1ELb1ELb0ELb0EEENS1_19SingleTileSchedulerILb1ELb0ELb1ELi128EEEEEEEEEvNT_6ParamsE)
        /*0048*/ 	.short	0x0210
        /*004a*/ 	.short	0x0418


	//----- nvinfo : EIATTR_SW_WAR
	.align		4
.L_248:
        /*004c*/ 	.byte	0x04, 0x36
        /*004e*/ 	.short	(.L_250 - .L_249)
.L_249:
        /*0050*/ 	.word	0x00000008
.L_250:


//--------------------- .nv.info._ZN7cutlass13device_kernelIN5flash19enable_sm80_to_sm89INS1_16FlashAttnFwdSm80INS1_25CollectiveMainloopFwdSm80ILi4ELi1ELb0EN4cute5tupleIJNS5_1CILi128EEENS7_ILi112EEENS7_ILi64EEEEEELi64ENS_6half_tEfNS_4arch4Sm80ELb0ELb0ELb0ELb1ELb1ELb1ELb1ELb0EEENS1_21CollectiveEpilogueFwdINS6_IJS8_SA_S9_EEENS6_IJNS7_ILi1EEESI_SI_EEESC_SE_Li128ELb1ELb1ELb0ELb0EEENS1_19SingleTileSchedulerILb1ELb0ELb1ELi128EEEEEEEEEvNT_6ParamsE --------------------------
	.section	.nv.info._ZN7cutlass13device_kernelIN5flash19enable_sm80_to_sm89INS1_16FlashAttnFwdSm80INS1_25CollectiveMainloopFwdSm80ILi4ELi1ELb0EN4cute5tupleIJNS5_1CILi128EEENS7_ILi112EEENS7_ILi64EEEEEELi64ENS_6half_tEfNS_4arch4Sm80ELb0ELb0ELb0ELb1ELb1ELb1ELb1ELb0EEENS1_21CollectiveEpilogueFwdINS6_IJS8_SA_S9_EEENS6_IJNS7_ILi1EEESI_SI_EEESC_SE_Li128ELb1ELb1ELb0ELb0EEENS1_19SingleTileSchedulerILb1ELb0ELb1ELi128EEEEEEEEEvNT_6ParamsE,"",@"SHT_CUDA_INFO"
	.sectionflags	@""
	.align	4


	//----- nvinfo : EIATTR_CUDA_API_VERSION
	.align		4
        /*0000*/ 	.byte	0x04, 0x37
        /*0002*/ 	.short	(.L_252 - .L_251)
.L_251:
        /*0004*/ 	.word	0x00000082


	//----- nvinfo : EIATTR_KPARAM_INFO
	.align		4
.L_252:
        /*0008*/ 	.byte	0x04, 0x17
        /*000a*/ 	.short	(.L_254 - .L_253)
.L_253:
        /*000c*/ 	.word	0x00000000
        /*0010*/ 	.short	0x0000
        /*0012*/ 	.short	0x0000
        /*0014*/ 	.byte	0x00, 0xf0, 0x61, 0x10


	//----- nvinfo : EIATTR_SPARSE_MMA_MASK
	.align		4
.L_254:
        /*0018*/ 	.byte	0x03, 0x50
        /*001a*/ 	.short	0x0000


	//----- nvinfo : EIATTR_MAXREG_COUNT
	.align		4
        /*001c*/ 	.byte	0x03, 0x1b
        /*001e*/ 	.short	0x00ff


	//----- nvinfo : EIATTR_MERCURY_ISA_VERSION
	.align		4
        /*0020*/ 	.byte	0x03, 0x5f
        /*0022*/ 	.short	0x0101


	//----- nvinfo : EIATTR_EXIT_INSTR_OFFSETS
	.align		4
        /*0024*/ 	.byte	0x04, 0x1c
        /*0026*/ 	.short	(.L_256 - .L_255)


	//   ....[0]....
.L_255:
        /*0028*/ 	.word	0x00000010


	//----- nvinfo : EIATTR_MAX_THREADS
	.align		4
.L_256:
        /*002c*/ 	.byte	0x04, 0x05
        /*002e*/ 	.short	(.L_258 - .L_257)
.L_257:
        /*0030*/ 	.word	0x00000080
        /*0034*/ 	.word	0x00000001
        /*0038*/ 	.word	0x00000001


	//----- nvinfo : EIATTR_CBANK_PARAM_SIZE
	.align		4
.L_258:
        /*003c*/ 	.byte	0x03, 0x19
        /*003e*/ 	.short	0x0418


	//----- nvinfo : EIATTR_PARAM_CBANK
	.align		4
        /*0040*/ 	.byte	0x04, 0x0a
        /*0042*/ 	.short	(.L_260 - .L_259)
	.align		4
.L_259:
        /*0044*/ 	.word	index@(.nv.constant0._ZN7cutlass13device_kernelIN5flash19enable_sm80_to_sm89INS1_16FlashAttnFwdSm80INS1_25CollectiveMainloopFwdSm80ILi4ELi1ELb0EN4cute5tupleIJNS5_1CILi128EEENS7_ILi112EEENS7_ILi64EEEEEELi64ENS_6half_tEfNS_4arch4Sm80ELb0ELb0ELb0ELb1ELb1ELb1ELb1ELb0EEENS1_21CollectiveEpilogueFwdINS6_IJS8_SA_S9_EEENS6_IJNS7_ILi1EEESI_SI_EEESC_SE_Li128ELb1ELb1ELb0ELb0EEENS1_19SingleTileSchedulerILb1ELb0ELb1ELi128EEEEEEEEEvNT_6ParamsE)
        /*0048*/ 	.short	0x0210
        /*004a*/ 	.short	0x0418


	//----- nvinfo : EIATTR_SW_WAR
	.align		4
.L_260:
        /*004c*/ 	.byte	0x04, 0x36
        /*004e*/ 	.short	(.L_262 - .L_261)
.L_261:
        /*0050*/ 	.word	0x00000008
.L_262:


//--------------------- .nv.info._ZN7cutlass13device_kernelIN5flash19enable_sm80_to_sm89INS1_16FlashAttnFwdSm80INS1_25CollectiveMainloopFwdSm80ILi4ELi1ELb0EN4cute5tupleIJNS5_1CILi128EEENS7_ILi96EEENS7_ILi64EEEEEELi64ENS_6half_tEfNS_4arch4Sm80ELb0ELb1ELb0ELb0ELb1ELb0ELb1ELb0EEENS1_21CollectiveEpilogueFwdINS6_IJS8_SA_S9_EEENS6_IJNS7_ILi1EEESI_SI_EEESC_SE_Li128ELb0ELb1ELb0ELb0EEENS1_19SingleTileSchedulerILb0ELb0ELb1ELi128EEEEEEEEEvNT_6ParamsE --------------------------
	.section	.nv.info._ZN7cutlass13device_kernelIN5flash19enable_sm80_to_sm89INS1_16FlashAttnFwdSm80INS1_25CollectiveMainloopFwdSm80ILi4ELi1ELb0EN4cute5tupleIJNS5_1CILi128EEENS7_ILi96EEENS7_ILi64EEEEEELi64ENS_6half_tEfNS_4arch4Sm80ELb0ELb1ELb0ELb0ELb1ELb0ELb1ELb0EEENS1_21CollectiveEpilogueFwdINS6_IJS8_SA_S9_EEENS6_IJNS7_ILi1EEESI_SI_EEESC_SE_Li128ELb0ELb1ELb0ELb0EEENS1_19SingleTileSchedulerILb0ELb0ELb1ELi128EEEEEEEEEvNT_6ParamsE,"",@"SHT_CUDA_INFO"
	.sectionflags	@""
	.align	4


	//----- nvinfo : EIATTR_CUDA_API_VERSION
	.align		4
        /*0000*/ 	.byte	0x04, 0x37
        /*0002*/ 	.short	(.L_264 - .L_263)
.L_263:
        /*0004*/ 	.word	0x00000082


	//----- nvinfo : EIATTR_KPARAM_INFO
	.align		4
.L_264:
        /*0008*/ 	.byte	0x04, 0x17
        /*000a*/ 	.short	(.L_266 - .L_265)
.L_265:
        /*000c*/ 	.word	0x00000000
        /*0010*/ 	.short	0x0000
        /*0012*/ 	.short	0x0000
        /*0014*/ 	.byte	0x00, 0xf0, 0x61, 0x10


	//----- nvinfo : EIATTR_SPARSE_MMA_MASK
	.align		4
.L_266:
        /*0018*/ 	.byte	0x03, 0x50
        /*001a*/ 	.short	0x0000


	//----- nvinfo : EIATTR_MAXREG_COUNT
	.align		4
        /*001c*/ 	.byte	0x03, 0x1b
        /*001e*/ 	.short	0x00ff


	//----- nvinfo : EIATTR_MERCURY_ISA_VERSION
	.align		4
        /*0020*/ 	.byte	0x03, 0x5f
        /*0022*/ 	.short	0x0101


	//----- nvinfo : EIATTR_EXIT_INSTR_OFFSETS
	.align		4
        /*0024*/ 	.byte	0x04, 0x1c
        /*0026*/ 	.short	(.L_268 - .L_267)


	//   ....[0]....
.L_267:
        /*0028*/ 	.word	0x00000010


	//----- nvinfo : EIATTR_MAX_THREADS
	.align		4
.L_268:
        /*002c*/ 	.byte	0x04, 0x05
        /*002e*/ 	.short	(.L_270 - .L_269)
.L_269:
        /*0030*/ 	.word	0x00000080
        /*0034*/ 	.word	0x00000001
        /*0038*/ 	.word	0x00000001


	//----- nvinfo : EIATTR_CBANK_PARAM_SIZE
	.align		4
.L_270:
        /*003c*/ 	.byte	0x03, 0x19
        /*003e*/ 	.short	0x0418


	//----- nvinfo : EIATTR_PARAM_CBANK
	.align		4
        /*0040*/ 	.byte	0x04, 0x0a
        /*0042*/ 	.short	(.L_272 - .L_271)
	.align		4
.L_271:
        /*0044*/ 	.word	index@(.nv.constant0._ZN7cutlass13device_kernelIN5flash19enable_sm80_to_sm89INS1_16FlashAttnFwdSm80INS1_25CollectiveMainloopFwdSm80ILi4ELi1ELb0EN4cute5tupleIJNS5_1CILi128EEENS7_ILi96EEENS7_ILi64EEEEEELi64ENS_6half_tEfNS_4arch4Sm80ELb0ELb1ELb0ELb0ELb1ELb0ELb1ELb0EEENS1_21CollectiveEpilogueFwdINS6_IJS8_SA_S9_EEENS6_IJNS7_ILi1EEESI_SI_EEESC_SE_Li128ELb0ELb1ELb0ELb0EEENS1_19SingleTileSchedulerILb0ELb0ELb1ELi128EEEEEEEEEvNT_6ParamsE)
        /*0048*/ 	.short	0x0210
        /*004a*/ 	.short	0x0418


	//----- nvinfo : EIATTR_SW_WAR
	.align		4
.L_272:
        /*004c*/ 	.byte	0x04, 0x36
        /*004e*/ 	.short	(.L_274 - .L_273)
.L_273:
        /*0050*/ 	.word	0x00000008
.L_274:


//--------------------- .nv.info._ZN7cutlass13device_kernelIN5flash19enable_sm80_to_sm89INS1_16FlashAttnFwdSm80INS1_25CollectiveMainloopFwdSm80ILi4ELi1ELb0EN4cute5tupleIJNS5_1CILi128EEENS7_ILi96EEENS7_ILi64EEEEEELi64ENS_6half_tEfNS_4arch4Sm80ELb0ELb1ELb0ELb1ELb1ELb0ELb1ELb0EEENS1_21CollectiveEpilogueFwdINS6_IJS8_SA_S9_EEENS6_IJNS7_ILi1EEESI_SI_EEESC_SE_Li128ELb1ELb1ELb0ELb0EEENS1_19SingleTileSchedulerILb1ELb0ELb1ELi128EEEEEEEEEvNT_6ParamsE --------------------------
	.section	.nv.info._ZN7cutlass13device_kernelIN5flash19enable_sm80_to_sm89INS1_16FlashAttnFwdSm80INS1_25CollectiveMainloopFwdSm80ILi4ELi1ELb0EN4cute5tupleIJNS5_1CILi128EEENS7_ILi96EEENS7_ILi64EEEEEELi64ENS_6half_tEfNS_4arch4Sm80ELb0ELb1ELb0ELb1ELb1ELb0ELb1ELb0EEENS1_21CollectiveEpilogueFwdINS6_IJS8_SA_S9_EEENS6_IJNS7_ILi1EEESI_SI_EEESC_SE_Li128ELb1ELb1ELb0ELb0EEENS1_19SingleTileSchedulerILb1ELb0ELb1ELi128EEEEEEEEEvNT_6ParamsE,"",@"SHT_CUDA_INFO"
	.sectionflags	@""
	.align	4


	//----- nvinfo : EIATTR_CUDA_API_VERSION
	.align		4
        /*0000*/ 	.byte	0x04, 0x37
        /*0002*/ 	.short	(.L_276 - .L_275)
.L_275:
        /*0004*/ 	.word	0x00000082


	//----- nvinfo : EIATTR_KPARAM_INFO
	.align		4
.L_276:
        /*0008*/ 	.byte	0x04, 0x17
        /*000a*/ 	.short	(.L_278 - .L_277)
.L_277:
        /*000c*/ 	.word	0x00000000
        /*0010*/ 	.short	0x0000
        /*0012*/ 	.short	0x0000
        /*0014*/ 	.byte	0x00, 0xf0, 0x61, 0x10


	//----- nvinfo : EIATTR_SPARSE_MMA_MASK
	.align		4
.L_278:
        /*0018*/ 	.byte	0x03, 0x50
        /*001a*/ 	.short	0x0000


	//----- nvinfo : EIATTR_MAXREG_COUNT
	.align		4
        /*001c*/ 	.byte	0x03, 0x1b
        /*001e*/ 	.short	0x00ff


	//----- nvinfo : EIATTR_MERCURY_ISA_VERSION
	.align		4
        /*0020*/ 	.byte	0x03, 0x5f
        /*0022*/ 	.short	0x0101


	//----- nvinfo : EIATTR_EXIT_INSTR_OFFSETS
	.align		4
        /*0024*/ 	.byte	0x04, 0x1c
        /*0026*/ 	.short	(.L_280 - .L_279)


	//   ....[0]....
.L_279:
        /*0028*/ 	.word	0x00000010


	//----- nvinfo : EIATTR_MAX_THREADS
	.align		4
.L_280:
        /*002c*/ 	.byte	0x04, 0x05
        /*002e*/ 	.short	(.L_282 - .L_281)
.L_281:
        /*0030*/ 	.word	0x00000080
        /*0034*/ 	.word	0x00000001
        /*0038*/ 	.word	0x00000001


	//----- nvinfo : EIATTR_CBANK_PARAM_SIZE
	.align		4
.L_282:
        /*003c*/ 	.byte	0x03, 0x19
        /*003e*/ 	.short	0x0418


	//----- nvinfo : EIATTR_PARAM_CBANK
	.align		4
        /*0040*/ 	.byte	0x04, 0x0a
        /*0042*/ 	.short	(.L_284 - .L_283)
	.align		4
.L_283:
        /*0044*/ 	.word	index@(.nv.constant0._ZN7cutlass13device_kernelIN5flash19enable_sm80_to_sm89INS1_16FlashAttnFwdSm80INS1_25CollectiveMainloopFwdSm80ILi4ELi1ELb0EN4cute5tupleIJNS5_1CILi128EEENS7_ILi96EEENS7_ILi64EEEEEELi64ENS_6half_tEfNS_4arch4Sm80ELb0ELb1ELb0ELb1ELb1ELb0ELb1ELb0EEENS1_21CollectiveEpilogueFwdINS6_IJS8_SA_S9_EEENS6_IJNS7_ILi1EEESI_SI_EEESC_SE_Li128ELb1ELb1ELb0ELb0EEENS1_19SingleTileSchedulerILb1ELb0ELb1ELi128EEEEEEEEEvNT_6ParamsE)
        /*0048*/ 	.short	0x0210
        /*004a*/ 	.short	0x0418


	//----- nvinfo : EIATTR_SW_WAR
	.align		4
.L_284:
        /*004c*/ 	.byte	0x04, 0x36
        /*004e*/ 	.short	(.L_286 - .L_285)
.L_285:
        /*0050*/ 	.word	0x00000008
.L_286:


//--------------------- .nv.info._ZN7cutlass13device_kernelIN5flash19enable_sm80_to_sm89INS1_16FlashAttnFwdSm80INS1_25CollectiveMainloopFwdSm80ILi4ELi1ELb0EN4cute5tupleIJNS5_1CILi128EEENS7_ILi96EEENS7_ILi64EEEEEELi64ENS_6half_tEfNS_4arch4Sm80ELb0ELb1ELb0ELb1ELb1ELb1ELb1ELb0EEENS1_21CollectiveEpilogueFwdINS6_IJS8_SA_S9_EEENS6_IJNS7_ILi1EEESI_SI_EEESC_SE_Li128ELb1ELb1ELb0ELb0EEENS1_19SingleTileSchedulerILb1ELb0ELb1ELi128EEEEEEEEEvNT_6ParamsE --------------------------
	.section	.nv.info._ZN7cutlass13device_kernelIN5flash19enable_sm80_to_sm89INS1_16FlashAttnFwdSm80INS1_25CollectiveMainloopFwdSm80ILi4ELi1ELb0EN4cute5tupleIJNS5_1CILi128EEENS7_ILi96EEENS7_ILi64EEEEEELi64ENS_6half_tEfNS_4arch4Sm80ELb0ELb1ELb0ELb1ELb1ELb1ELb1ELb0EEENS1_21CollectiveEpilogueFwdINS6_IJS8_SA_S9_EEENS6_IJNS7_ILi1EEESI_SI_EEESC_SE_Li128ELb1ELb1ELb0ELb0EEENS1_19SingleTileSchedulerILb1ELb0ELb1ELi128EEEEEEEEEvNT_6ParamsE,"",@"SHT_CUDA_INFO"
	.sectionflags	@""
	.align	4


	//----- nvinfo : EIATTR_CUDA_API_VERSION
	.align		4
        /*0000*/ 	.byte	0x04, 0x37
        /*0002*/ 	.short	(.L_288 - .L_287)
.L_287:
        /*0004*/ 	.word	0x00000082


	//----- nvinfo : EIATTR_KPARAM_INFO
	.align		4
.L_288:
        /*0008*/ 	.byte	0x04, 0x17
        /*000a*/ 	.short	(.L_290 - .L_289)
.L_289:
        /*000c*/ 	.word	0x00000000
        /*0010*/ 	.short	0x0000
        /*0012*/ 	.short	0x0000
        /*0014*/ 	.byte	0x00, 0xf0, 0x61, 0x10


	//----- nvinfo : EIATTR_SPARSE_MMA_MASK
	.align		4
.L_290:
        /*0018*/ 	.byte	0x03, 0x50
        /*001a*/ 	.short	0x0000


	//----- nvinfo : EIATTR_MAXREG_COUNT
	.align		4
        /*001c*/ 	.byte	0x03, 0x1b
        /*001e*/ 	.short	0x00ff


	//----- nvinfo : EIATTR_MERCURY_ISA_VERSION
	.align		4
        /*0020*/ 	.byte	0x03, 0x5f
        /*0022*/ 	.short	0x0101


	//----- nvinfo : EIATTR_EXIT_INSTR_OFFSETS
	.align		4
        /*0024*/ 	.byte	0x04, 0x1c
        /*0026*/ 	.short	(.L_292 - .L_291)


	//   ....[0]....
.L_291:
        /*0028*/ 	.word	0x00000010


	//----- nvinfo : EIATTR_MAX_THREADS
	.align		4
.L_292:
        /*002c*/ 	.byte	0x04, 0x05
        /*002e*/ 	.short	(.L_294 - .L_293)
.L_293:
        /*0030*/ 	.word	0x00000080
        /*0034*/ 	.word	0x00000001
        /*0038*/ 	.word	0x00000001


	//----- nvinfo : EIATTR_CBANK_PARAM_SIZE
	.align		4
.L_294:
        /*003c*/ 	.byte	0x03, 0x19
        /*003e*/ 	.short	0x0418


	//----- nvinfo : EIATTR_PARAM_CBANK
	.align		4
        /*0040*/ 	.byte	0x04, 0x0a
        /*0042*/ 	.short	(.L_296 - .L_295)
	.align		4
.L_295:
        /*0044*/ 	.word	index@(.nv.constant0._ZN7cutlass13device_kernelIN5flash19enable_sm80_to_sm89INS1_16FlashAttnFwdSm80INS1_25CollectiveMainloopFwdSm80ILi4ELi1ELb0EN4cute5tupleIJNS5_1CILi128EEENS7_ILi96EEENS7_ILi64EEEEEELi64ENS_6half_tEfNS_4arch4Sm80ELb0ELb1ELb0ELb1ELb1ELb1ELb1ELb0EEENS1_21CollectiveEpilogueFwdINS6_IJS8_SA_S9_EEENS6_IJNS7_ILi1EEESI_SI_EEESC_SE_Li128ELb1ELb1ELb0ELb0EEENS1_19SingleTileSchedulerILb1ELb0ELb1ELi128EEEEEEEEEvNT_6ParamsE)
        /*0048*/ 	.short	0x0210
        /*004a*/ 	.short	0x0418


	//----- nvinfo : EIATTR_SW_WAR
	.align		4
.L_296:
        /*004c*/ 	.byte	0x04, 0x36
        /*004e*/ 	.short	(.L_298 - .L_297)
.L_297:
        /*0050*/ 	.word	0x00000008
.L_298:


//--------------------- .nv.info._ZN7cutlass13device_kernelIN5flash19enable_sm80_to_sm89INS1_16FlashAttnFwdSm80INS1_25CollectiveMainloopFwdSm80ILi4ELi1ELb0EN4cute5tupleIJNS5_1CILi128EEENS7_ILi112EEENS7_ILi64EEEEEELi64ENS_6half_tEfNS_4arch4Sm80ELb1ELb0ELb0ELb0ELb1ELb0ELb1ELb0EEENS1_21CollectiveEpilogueFwdINS6_IJS8_SA_S9_EEENS6_IJNS7_ILi1EEESI_SI_EEESC_SE_Li128ELb0ELb1ELb0ELb0EEENS1_30DynamicPersistentTileSchedulerILi128ELi128ELb0ELb1ELb0EEEEEEEEEvNT_6ParamsE --------------------------
	.section	.nv.info._ZN7cutlass13device_kernelIN5flash19enable_sm80_to_sm89INS1_16FlashAttnFwdSm80INS1_25CollectiveMainloopFwdSm80ILi4ELi1ELb0EN4cute5tupleIJNS5_1CILi128EEENS7_ILi112EEENS7_ILi64EEEEEELi64ENS_6half_tEfNS_4arch4Sm80ELb1ELb0ELb0ELb0ELb1ELb0ELb1ELb0EEENS1_21CollectiveEpilogueFwdINS6_IJS8_SA_S9_EEENS6_IJNS7_ILi1EEESI_SI_EEESC_SE_Li128ELb0ELb1ELb0ELb0EEENS1_30DynamicPersistentTileSchedulerILi128ELi128ELb0ELb1ELb0EEEEEEEEEvNT_6ParamsE,"",@"SHT_CUDA_INFO"
	.sectionflags	@""
	.align	4


	//----- nvinfo : EIATTR_CUDA_API_VERSION
	.align		4
        /*0000*/ 	.byte	0x04, 0x37
        /*0002*/ 	.short	(.L_300 - .L_299)
.L_299:
        /*0004*/ 	.word	0x00000082


	//----- nvinfo : EIATTR_KPARAM_INFO
	.align		4
.L_300:
        /*0008*/ 	.byte	0x04, 0x17
        /*000a*/ 	.short	(.L_302 - .L_301)
.L_301:
        /*000c*/ 	.word	0x00000000
        /*0010*/ 	.short	0x0000
        /*0012*/ 	.short	0x0000
        /*0014*/ 	.byte	0x00, 0xf0, 0xa1, 0x10


	//----- nvinfo : EIATTR_SPARSE_MMA_MASK
	.align		4
.L_302:
        /*0018*/ 	.byte	0x03, 0x50
        /*001a*/ 	.short	0x0000


	//----- nvinfo : EIATTR_MAXREG_COUNT
	.align		4
        /*001c*/ 	.byte	0x03, 0x1b
        /*001e*/ 	.short	0x00ff


	//----- nvinfo : EIATTR_MERCURY_ISA_VERSION
	.align		4
        /*0020*/ 	.byte	0x03, 0x5f
        /*0022*/ 	.short	0x0101


	//----- nvinfo : EIATTR_EXIT_INSTR_OFFSETS
	.align		4
        /*0024*/ 	.byte	0x04, 0x1c
        /*0026*/ 	.short	(.L_304 - .L_303)


	//   ....[0]....
.L_303:
        /*0028*/ 	.word	0x00000010


	//----- nvinfo : EIATTR_MAX_THREADS
	.align		4
.L_304:
        /*002c*/ 	.byte	0x04, 0x05
        /*002e*/ 	.short	(.L_306 - .L_305)
.L_305:
        /*0030*/ 	.word	0x00000080
        /*0034*/ 	.word	0x00000001
        /*0038*/ 	.word	0x00000001


	//----- nvinfo : EIATTR_CBANK_PARAM_SIZE
	.align		4
.L_306:
        /*003c*/ 	.byte	0x03, 0x19
        /*003e*/ 	.short	0x0428


	//----- nvinfo : EIATTR_PARAM_CBANK
	.align		4
        /*0040*/ 	.byte	0x04, 0x0a
        /*0042*/ 	.short	(.L_308 - .L_307)
	.align		4
.L_307:
        /*0044*/ 	.word	index@(.nv.constant0._ZN7cutlass13device_kernelIN5flash19enable_sm80_to_sm89INS1_16FlashAttnFwdSm80INS1_25CollectiveMainloopFwdSm80ILi4ELi1ELb0EN4cute5tupleIJNS5_1CILi128EEENS7_ILi112EEENS7_ILi64EEEEEELi64ENS_6half_tEfNS_4arch4Sm80ELb1ELb0ELb0ELb0ELb1ELb0ELb1ELb0EEENS1_21CollectiveEpilogueFwdINS6_IJS8_SA_S9_EEENS6_IJNS7_ILi1EEESI_SI_EEESC_SE_Li128ELb0ELb1ELb0ELb0EEENS1_30DynamicPersistentTileSchedulerILi128ELi128ELb0ELb1ELb0EEEEEEEEEvNT_6ParamsE)
        /*0048*/ 	.short	0x0210
        /*004a*/ 	.short	0x0428


	//----- nvinfo : EIATTR_SW_WAR
	.align		4
.L_308:
        /*004c*/ 	.byte	0x04, 0x36
        /*004e*/ 	.short	(.L_310 - .L_309)
.L_309:
        /*0050*/ 	.word	0x00000008
.L_310:


//--------------------- .nv.info._ZN7cutlass13device_kernelIN5flash19enable_sm80_to_sm89INS1_16FlashAttnFwdSm80INS1_25CollectiveMainloopFwdSm80ILi4ELi1ELb0EN4cute5tupleIJNS5_1CILi128EEENS7_ILi112EEENS7_ILi64EEEEEELi64ENS_6half_tEfNS_4arch4Sm80ELb1ELb0ELb0ELb1ELb1ELb0ELb1ELb0EEENS1_21CollectiveEpilogueFwdINS6_IJS8_SA_S9_EEENS6_IJNS7_ILi1EEESI_SI_EEESC_SE_Li128ELb1ELb1ELb0ELb0EEENS1_19SingleTileSchedulerILb1ELb0ELb1ELi128EEEEEEEEEvNT_6ParamsE --------------------------
	.section	.nv.info._ZN7cutlass13device_kernelIN5flash19enable_sm80_to_sm89INS1_16FlashAttnFwdSm80INS1_25CollectiveMainloopFwdSm80ILi4ELi1ELb0EN4cute5tupleIJNS5_1CILi128EEENS7_ILi112EEENS7_ILi64EEEEEELi64ENS_6half_tEfNS_4arch4Sm80ELb1ELb0ELb0ELb1ELb1ELb0ELb1ELb0EEENS1_21CollectiveEpilogueFwdINS6_IJS8_SA_S9_EEENS6_IJNS7_ILi1EEESI_SI_EEESC_SE_Li128ELb1ELb1ELb0ELb0EEENS1_19SingleTileSchedulerILb1ELb0ELb1ELi128EEEEEEEEEvNT_6ParamsE,"",@"SHT_CUDA_INFO"
	.sectionflags	@""
	.align	4


	//----- nvinfo : EIATTR_CUDA_API_VERSION
	.align		4
        /*0000*/ 	.byte	0x04, 0x37
        /*0002*/ 	.short	(.L_312 - .L_311)
.L_311:
        /*0004*/ 	.word	0x00000082


	//----- nvinfo : EIATTR_KPARAM_INFO
	.align		4
.L_312:
        /*0008*/ 	.byte	0x04, 0x17
        /*000a*/ 	.short	(.L_314 - .L_313)
.L_313:
        /*000c*/ 	.word	0x00000000
        /*0010*/ 	.short	0x0000
        /*0012*/ 	.short	0x0000
        /*0014*/ 	.byte	0x00, 0xf0, 0x61, 0x10


	//----- nvinfo : EIATTR_SPARSE_MMA_MASK
	.align		4
.L_314:
        /*0018*/ 	.byte	0x03, 0x50
        /*001a*/ 	.short	0x0000


	//----- nvinfo : EIATTR_MAXREG_COUNT
	.align		4
        /*001c*/ 	.byte	0x03, 0x1b
        /*001e*/ 	.short	0x00ff


	//----- nvinfo : EIATTR_MERCURY_ISA_VERSION
	.align		4
        /*0020*/ 	.byte	0x03, 0x5f
        /*0022*/ 	.short	0x0101


	//----- nvinfo : EIATTR_EXIT_INSTR_OFFSETS
	.align		4
        /*0024*/ 	.byte	0x04, 0x1c
        /*0026*/ 	.short	(.L_316 - .L_315)


	//   ....[0]....
.L_315:
        /*0028*/ 	.word	0x00000010


	//----- nvinfo : EIATTR_MAX_THREADS
	.align		4
.L_316:
        /*002c*/ 	.byte	0x04, 0x05
        /*002e*/ 	.short	(.L_318 - .L_317)
.L_317:
        /*0030*/ 	.word	0x00000080
        /*0034*/ 	.word	0x00000001
        /*0038*/ 	.word	0x00000001


	//----- nvinfo : EIATTR_CBANK_PARAM_SIZE
	.align		4
.L_318:
        /*003c*/ 	.byte	0x03, 0x19
        /*003e*/ 	.short	0x0418


	//----- nvinfo : EIATTR_PARAM_CBANK
	.align		4
        /*0040*/ 	.byte	0x04, 0x0a
        /*0042*/ 	.short	(.L_320 - .L_319)
	.align		4
.L_319:
        /*0044*/ 	.word	index@(.nv.constant0._ZN7cutlass13device_kernelIN5flash19enable_sm80_to_sm89INS1_16FlashAttnFwdSm80INS1_25CollectiveMainloopFwdSm80ILi4ELi1ELb0EN4cute5tupleIJNS5_1CILi128EEENS7_ILi112EEENS7_ILi64EEEEEELi64ENS_6half_tEfNS_4arch4Sm80ELb1ELb0ELb0ELb1ELb1ELb0ELb1ELb0EEENS1_21CollectiveEpilogueFwdINS6_IJS8_SA_S9_EEENS6_IJNS7_ILi1EEESI_SI_EEESC_SE_Li128ELb1ELb1ELb0ELb0EEENS1_19SingleTileSchedulerILb1ELb0ELb1ELi128EEEEEEEEEvNT_6ParamsE)
        /*0048*/ 	.short	0x0210
        /*004a*/ 	.short	0x0418


	//----- nvinfo : EIATTR_SW_WAR
	.align		4
.L_320:
        /*004c*/ 	.byte	0x04, 0x36
        /*004e*/ 	.short	(.L_322 - .L_321)
.L_321:
        /*0050*/ 	.word	0x00000008
.L_322:


//--------------------- .nv.info._ZN7cutlass13device_kernelIN5flash19enable_sm80_to_sm89INS1_16FlashAttnFwdSm80INS1_25CollectiveMainloopFwdSm80ILi4ELi1ELb0EN4cute5tupleIJNS5_1CILi128EEENS7_ILi112EEENS7_ILi64EEEEEELi64ENS_6half_tEfNS_4arch4Sm80ELb1ELb0ELb0ELb1ELb1ELb1ELb1ELb0EEENS1_21CollectiveEpilogueFwdINS6_IJS8_SA_S9_EEENS6_IJNS7_ILi1EEESI_SI_EEESC_SE_Li128ELb1ELb1ELb0ELb0EEENS1_19SingleTileSchedulerILb1ELb0ELb1ELi128EEEEEEEEEvNT_6ParamsE --------------------------
	.section	.nv.info._ZN7cutlass13device_kernelIN5flash19enable_sm80_to_sm89INS1_16FlashAttnFwdSm80INS1_25CollectiveMainloopFwdSm80ILi4ELi1ELb0EN4cute5tupleIJNS5_1CILi128EEENS7_ILi112EEENS7_ILi64EEEEEELi64ENS_6half_tEfNS_4arch4Sm80ELb1ELb0ELb0ELb1ELb1ELb1ELb1ELb0EEENS1_21CollectiveEpilogueFwdINS6_IJS8_SA_S9_EEENS6_IJNS7_ILi1EEESI_SI_EEESC_SE_Li128ELb1ELb1ELb0ELb0EEENS1_19SingleTileSchedulerILb1ELb0ELb1ELi128EEEEEEEEEvNT_6ParamsE,"",@"SHT_CUDA_INFO"
	.sectionflags	@""
	.align	4


	//----- nvinfo : EIATTR_CUDA_API_VERSION
	.align		4
        /*0000*/ 	.byte	0x04, 0x37
        /*0002*/ 	.short	(.L_324 - .L_323)
.L_323:
        /*0004*/ 	.word	0x00000082


	//----- nvinfo : EIATTR_KPARAM_INFO
	.align		4
.L_324:
        /*0008*/ 	.byte	0x04, 0x17
        /*000a*/ 	.short	(.L_326 - .L_325)
.L_325:
        /*000c*/ 	.word	0x00000000
        /*0010*/ 	.short	0x0000
        /*0012*/ 	.short	0x0000
        /*0014*/ 	.byte	0x00, 0xf0, 0x61, 0x10


	//----- nvinfo : EIATTR_SPARSE_MMA_MASK
	.align		4
.L_326:
        /*0018*/ 	.byte	0x03, 0x50
        /*001a*/ 	.short	0x0000


	//----- nvinfo : EIATTR_MAXREG_COUNT
	.align		4
        /*001c*/ 	.byte	0x03, 0x1b
        /*001e*/ 	.short	0x00ff


	//----- nvinfo : EIATTR_MERCURY_ISA_VERSION
	.align		4
        /*0020*/ 	.byte	0x03, 0x5f
        /*0022*/ 	.short	0x0101


	//----- nvinfo : EIATTR_EXIT_INSTR_OFFSETS
	.align		4
        /*0024*/ 	.byte	0x04, 0x1c
        /*0026*/ 	.short	(.L_328 - .L_327)


	//   ....[0]....
.L_327:
        /*0028*/ 	.word	0x00000010


	//----- nvinfo : EIATTR_MAX_THREADS
	.align		4
.L_328:
        /*002c*/ 	.byte	0x04, 0x05
        /*002e*/ 	.short	(.L_330 - .L_329)
.L_329:
        /*0030*/ 	.word	0x00000080
        /*0034*/ 	.word	0x00000001
        /*0038*/ 	.word	0x00000001


	//----- nvinfo : EIATTR_CBANK_PARAM_SIZE
	.align		4
.L_330:
        /*003c*/ 	.byte	0x03, 0x19
        /*003e*/ 	.short	0x0418


	//----- nvinfo : EIATTR_PARAM_CBANK
	.align		4
        /*0040*/ 	.byte	0x04, 0x0a
        /*0042*/ 	.short	(.L_332 - .L_331)
	.align		4
.L_331:
        /*0044*/ 	.word	index@(.nv.constant0._ZN7cutlass13device_kernelIN5flash19enable_sm80_to_sm89INS1_16FlashAttnFwdSm80INS1_25CollectiveMainloopFwdSm80ILi4ELi1ELb0EN4cute5tupleIJNS5_1CILi128EEENS7_ILi112EEENS7_ILi64EEEEEELi64ENS_6half_tEfNS_4arch4Sm80ELb1ELb0ELb0ELb1ELb1ELb1ELb1ELb0EEENS1_21CollectiveEpilogueFwdINS6_IJS8_SA_S9_EEENS6_IJNS7_ILi1EEESI_SI_EEESC_SE_Li128ELb1ELb1ELb0ELb0EEENS1_19SingleTileSchedulerILb1ELb0ELb1ELi128EEEEEEEEEvNT_6ParamsE)
        /*0048*/ 	.short	0x0210
        /*004a*/ 	.short	0x0418


	//----- nvinfo : EIATTR_SW_WAR
	.align		4
.L_332:
        /*004c*/ 	.byte	0x04, 0x36
        /*004e*/ 	.short	(.L_334 - .L_333)
.L_333:
        /*0050*/ 	.word	0x00000008
.L_334:


//--------------------- .nv.callgraph             --------------------------
	.section	.nv.callgraph,"",@"SHT_CUDA_CALLGRAPH"
	.align	4
	.sectionentsize	8
	.align		4
        /*0000*/ 	.word	0x00000000
	.align		4
        /*0004*/ 	.word	0xffffffff
	.align		4
        /*0008*/ 	.word	0x00000000
	.align		4
        /*000c*/ 	.word	0xfffffffe
	.align		4
        /*0010*/ 	.word	0x00000000
	.align		4
        /*0014*/ 	.word	0xfffffffd
	.align		4
        /*0018*/ 	.word	0x00000000
	.align		4
        /*001c*/ 	.word	0xfffffffc


//--------------------- .nv.constant4             --------------------------
	.section	.nv.constant4,"a",@progbits
	.align	8
	.align		8
.nv.constant4:
        /*0000*/ 	.dword	_ZN82_INTERNAL_fdc0a450_46_flash_fwd_hdim64_fp16_paged_softcapall_sm80_cu_f3e6f9ee_38834cuda3std3__45__cpo5beginE
	.align		8
        /*0008*/ 	.dword	_ZN82_INTERNAL_fdc0a450_46_flash_fwd_hdim64_fp16_paged_softcapall_sm80_cu_f3e6f9ee_38834cuda3std3__45__cpo3endE
	.align		8
        /*0010*/ 	.dword	_ZN82_INTERNAL_fdc0a450_46_flash_fwd_hdim64_fp16_paged_softcapall_sm80_cu_f3e6f9ee_38834cuda3std3__45__cpo6cbeginE
	.align		8
        /*0018*/ 	.dword	_ZN82_INTERNAL_fdc0a450_46_flash_fwd_hdim64_fp16_paged_softcapall_sm80_cu_f3e6f9ee_38834cuda3std3__45__cpo4cendE
	.align		8
        /*0020*/ 	.dword	_ZN82_INTERNAL_fdc0a450_46_flash_fwd_hdim64_fp16_paged_softcapall_sm80_cu_f3e6f9ee_38834cuda3std3__484_GLOBAL__N__fdc0a450_46_flash_fwd_hdim64_fp16_paged_softcapall_sm80_cu_f3e6f9ee_38836ignoreE
	.align		8
        /*0028*/ 	.dword	_ZN82_INTERNAL_fdc0a450_46_flash_fwd_hdim64_fp16_paged_softcapall_sm80_cu_f3e6f9ee_38834cuda3std3__419piecewise_constructE
	.align		8
        /*0030*/ 	.dword	_ZN82_INTERNAL_fdc0a450_46_flash_fwd_hdim64_fp16_paged_softcapall_sm80_cu_f3e6f9ee_38834cuda3std3__48in_placeE
	.align		8
        /*0038*/ 	.dword	_ZN82_INTERNAL_fdc0a450_46_flash_fwd_hdim64_fp16_paged_softcapall_sm80_cu_f3e6f9ee_38834cuda3std6ranges3__45__cpo4swapE
	.align		8
        /*0040*/ 	.dword	_ZN82_INTERNAL_fdc0a450_46_flash_fwd_hdim64_fp16_paged_softcapall_sm80_cu_f3e6f9ee_38834cuda3std6ranges3__45__cpo9iter_moveE
	.align		8
        /*0048*/ 	.dword	_ZN82_INTERNAL_fdc0a450_46_flash_fwd_hdim64_fp16_paged_softcapall_sm80_cu_f3e6f9ee_38834cute7productE
	.align		8
        /*0050*/ 	.dword	_ZN82_INTERNAL_fdc0a450_46_flash_fwd_hdim64_fp16_paged_softcapall_sm80_cu_f3e6f9ee_38834cute1_E


//--------------------- .text._ZN7cutlass13device_kernelIN5flash19enable_sm80_to_sm89INS1_16FlashAttnFwdSm80INS1_25CollectiveMainloopFwdSm80ILi4ELi1ELb0EN4cute5tupleIJNS5_1CILi128EEENS7_ILi112EEENS7_ILi64EEEEEELi64ENS_6half_tEfNS_4arch4Sm80ELb0ELb0ELb1ELb0ELb1ELb0ELb1ELb0EEENS1_21CollectiveEpilogueFwdINS6_IJS8_SA_S9_EEENS6_IJNS7_ILi1EEESI_SI_EEESC_SE_Li128ELb0ELb1ELb0ELb0EEENS1_19SingleTileSchedulerILb0ELb0ELb1ELi128EEEEEEEEEvNT_6ParamsE --------------------------
	.section	.text._ZN7cutlass13device_kernelIN5flash19enable_sm80_to_sm89INS1_16FlashAttnFwdSm80INS1_25CollectiveMainloopFwdSm80ILi4ELi1ELb0EN4cute5tupleIJNS5_1CILi128EEENS7_ILi112EEENS7_ILi64EEEEEELi64ENS_6half_tEfNS_4arch4Sm80ELb0ELb0ELb1ELb0ELb1ELb0ELb1ELb0EEENS1_21CollectiveEpilogueFwdINS6_IJS8_SA_S9_EEENS6_IJNS7_ILi1EEESI_SI_EEESC_SE_Li128ELb0ELb1ELb0ELb0EEENS1_19SingleTileSchedulerILb0ELb0ELb1ELi128EEEEEEEEEvNT_6ParamsE,"ax",@progbits
	.align	128
.text._ZN7cutlass13device_kernelIN5flash19enable_sm80_to_sm89INS1_16FlashAttnFwdSm80INS1_25CollectiveMainloopFwdSm80ILi4ELi1ELb0EN4cute5tupleIJNS5_1CILi128EEENS7_ILi112EEENS7_ILi64EEEEEELi64ENS_6half_tEfNS_4arch4Sm80ELb0ELb0ELb1ELb0ELb1ELb0ELb1ELb0EEENS1_21CollectiveEpilogueFwdINS6_IJS8_SA_S9_EEENS6_IJNS7_ILi1EEESI_SI_EEESC_SE_Li128ELb0ELb1ELb0ELb0EEENS1_19SingleTileSchedulerILb0ELb0ELb1ELi128EEEEEEEEEvNT_6ParamsE:
        .type           _ZN7cutlass13device_kernelIN5flash19enable_sm80_to_sm89INS1_16FlashAttnFwdSm80INS1_25CollectiveMainloopFwdSm80ILi4ELi1ELb0EN4cute5tupleIJNS5_1CILi128EEENS7_ILi112EEENS7_ILi64EEEEEELi64ENS_6half_tEfNS_4arch4Sm80ELb0ELb0ELb1ELb0ELb1ELb0ELb1ELb0EEENS1_21CollectiveEpilogueFwdINS6_IJS8_SA_S9_EEENS6_IJNS7_ILi1EEESI_SI_EEESC_SE_Li128ELb0ELb1ELb0ELb0EEENS1_19SingleTileSchedulerILb0ELb0ELb1ELi128EEEEEEEEEvNT_6ParamsE,@function
        .size           _ZN7cutlass13device_kernelIN5flash19enable_sm80_to_sm89INS1_16FlashAttnFwdSm80INS1_25CollectiveMainloopFwdSm80ILi4ELi1ELb0EN4cute5tupleIJNS5_1CILi128EEENS7_ILi112EEENS7_ILi64EEEEEELi64ENS_6half_tEfNS_4arch4Sm80ELb0ELb0ELb1ELb0ELb1ELb0ELb1ELb0EEENS1_21CollectiveEpilogueFwdINS6_IJS8_SA_S9_EEENS6_IJNS7_ILi1EEESI_SI_EEESC_SE_Li128ELb0ELb1ELb0ELb0EEENS1_19SingleTileSchedulerILb0ELb0ELb1ELi128EEEEEEEEEvNT_6ParamsE,(.L_x_18 - _ZN7cutlass13device_kernelIN5flash19enable_sm80_to_sm89INS1_16FlashAttnFwdSm80INS1_25CollectiveMainloopFwdSm80ILi4ELi1ELb0EN4cute5tupleIJNS5_1CILi128EEENS7_ILi112EEENS7_ILi64EEEEEELi64ENS_6half_tEfNS_4arch4Sm80ELb0ELb0ELb1ELb0ELb1ELb0ELb1ELb0EEENS1_21CollectiveEpilogueFwdINS6_IJS8_SA_S9_EEENS6_IJNS7_ILi1EEESI_SI_EEESC_SE_Li128ELb0ELb1ELb0ELb0EEENS1_19SingleTileSchedulerILb0ELb0ELb1ELi128EEEEEEEEEvNT_6ParamsE)
        .other          _ZN7cutlass13device_kernelIN5flash19enable_sm80_to_sm89INS1_16FlashAttnFwdSm80INS1_25CollectiveMainloopFwdSm80ILi4ELi1ELb0EN4cute5tupleIJNS5_1CILi128EEENS7_ILi112EEENS7_ILi64EEEEEELi64ENS_6half_tEfNS_4arch4Sm80ELb0ELb0ELb1ELb0ELb1ELb0ELb1ELb0EEENS1_21CollectiveEpilogueFwdINS6_IJS8_SA_S9_EEENS6_IJNS7_ILi1EEESI_SI_EEESC_SE_Li128ELb0ELb1ELb0ELb0EEENS1_19SingleTileSchedulerILb0ELb0ELb1ELi128EEEEEEEEEvNT_6ParamsE,@"STO_CUDA_ENTRY STV_DEFAULT"
_ZN7cutlass13device_kernelIN5flash19enable_sm80_to_sm89INS1_16FlashAttnFwdSm80INS1_25CollectiveMainloopFwdSm80ILi4ELi1ELb0EN4cute5tupleIJNS5_1CILi128EEENS7_ILi112EEENS7_ILi64EEEEEELi64ENS_6half_tEfNS_4arch4Sm80ELb0ELb0ELb1ELb0ELb1ELb0ELb1ELb0EEENS1_21CollectiveEpilogueFwdINS6_IJS8_SA_S9_EEENS6_IJNS7_ILi1EEESI_SI_EEESC_SE_Li128ELb0ELb1ELb0ELb0EEENS1_19SingleTileSchedulerILb0ELb0ELb1ELi128EEEEEEEEEvNT_6ParamsE:
[----:B------:R-:W-:Y:S01]  /*0000*/  LDC R1, c[0x0][0x28] ;  /* 0x00000a00ff017b82 */ /* 0x000fe20000000800 */
[----:B------:R-:W-:Y:S05]  /*0010*/  EXIT ;  /* 0x000000000000794d */ /* 0x000fea0003800000 */
.L_x_0:
[----:B------:R-:W-:-:S00]  /*0020*/  BRA `(.L_x_0) ;  /* 0xfffffffc00fc7947 */ /* 0x000fc0000383ffff */
[----:B------:R-:W-:-:S00]  /*0030*/  NOP ;  /* 0x0000000000007918 */ /* 0x000fc00000000000 */
        /* <DEDUP_REMOVED lines=12> */
.L_x_18:


//--------------------- .text._ZN7cutlass13device_kernelIN5flash19enable_sm80_to_sm89INS1_16FlashAttnFwdSm80INS1_25CollectiveMainloopFwdSm80ILi4ELi1ELb0EN4cute5tupleIJNS5_1CILi128EEENS7_ILi112EEENS7_ILi64EEEEEELi64ENS_6half_tEfNS_4arch4Sm80ELb0ELb0ELb1ELb1ELb1ELb0ELb1ELb0EEENS1_21CollectiveEpilogueFwdINS6_IJS8_SA_S9_EEENS6_IJNS7_ILi1EEESI_SI_EEESC_SE_Li128ELb1ELb1ELb0ELb0EEENS1_19SingleTileSchedulerILb1ELb0ELb1ELi128EEEEEEEEEvNT_6ParamsE --------------------------
	.section	.text._ZN7cutlass13device_kernelIN5flash19enable_sm80_to_sm89INS1_16FlashAttnFwdSm80INS1_25CollectiveMainloopFwdSm80ILi4ELi1ELb0EN4cute5tupleIJNS5_1CILi128EEENS7_ILi112EEENS7_ILi64EEEEEELi64ENS_6half_tEfNS_4arch4Sm80ELb0ELb0ELb1ELb1ELb1ELb0ELb1ELb0EEENS1_21CollectiveEpilogueFwdINS6_IJS8_SA_S9_EEENS6_IJNS7_ILi1EEESI_SI_EEESC_SE_Li128ELb1ELb1ELb0ELb0EEENS1_19SingleTileSchedulerILb1ELb0ELb1ELi128EEEEEEEEEvNT_6ParamsE,"ax",@progbits
	.align	128
.text._ZN7cutlass13device_kernelIN5flash19enable_sm80_to_sm89INS1_16FlashAttnFwdSm80INS1_25CollectiveMainloopFwdSm80ILi4ELi1ELb0EN4cute5tupleIJNS5_1CILi128EEENS7_ILi112EEENS7_ILi64EEEEEELi64ENS_6half_tEfNS_4arch4Sm80ELb0ELb0ELb1ELb1ELb1ELb0ELb1ELb0EEENS1_21CollectiveEpilogueFwdINS6_IJS8_SA_S9_EEENS6_IJNS7_ILi1EEESI_SI_EEESC_SE_Li128ELb1ELb1ELb0ELb0EEENS1_19SingleTileSchedulerILb1ELb0ELb1ELi128EEEEEEEEEvNT_6ParamsE:
        .type           _ZN7cutlass13device_kernelIN5flash19enable_sm80_to_sm89INS1_16FlashAttnFwdSm80INS1_25CollectiveMainloopFwdSm80ILi4ELi1ELb0EN4cute5tupleIJNS5_1CILi128EEENS7_ILi112EEENS7_ILi64EEEEEELi64ENS_6half_tEfNS_4arch4Sm80ELb0ELb0ELb1ELb1ELb1ELb0ELb1ELb0EEENS1_21CollectiveEpilogueFwdINS6_IJS8_SA_S9_EEENS6_IJNS7_ILi1EEESI_SI_EEESC_SE_Li128ELb1ELb1ELb0ELb0EEENS1_19SingleTileSchedulerILb1ELb0ELb1ELi128EEEEEEEEEvNT_6ParamsE,@function
        .size           _ZN7cutlass13device_kernelIN5flash19enable_sm80_to_sm89INS1_16FlashAttnFwdSm80INS1_25CollectiveMainloopFwdSm80ILi4ELi1ELb0EN4cute5tupleIJNS5_1CILi128EEENS7_ILi112EEENS7_ILi64EEEEEELi64ENS_6half_tEfNS_4arch4Sm80ELb0ELb0ELb1ELb1ELb1ELb0ELb1ELb0EEENS1_21CollectiveEpilogueFwdINS6_IJS8_SA_S9_EEENS6_IJNS7_ILi1EEESI_SI_EEESC_SE_Li128ELb1ELb1ELb0ELb0EEENS1_19SingleTileSchedulerILb1ELb0ELb1ELi128EEEEEEEEEvNT_6ParamsE,(.L_x_19 - _ZN7cutlass13device_kernelIN5flash19enable_sm80_to_sm89INS1_16FlashAttnFwdSm80INS1_25CollectiveMainloopFwdSm80ILi4ELi1ELb0EN4cute5tupleIJNS5_1CILi128EEENS7_ILi112EEENS7_ILi64EEEEEELi64ENS_6half_tEfNS_4arch4Sm80ELb0ELb0ELb1ELb1ELb1ELb0ELb1ELb0EEENS1_21CollectiveEpilogueFwdINS6_IJS8_SA_S9_EEENS6_IJNS7_ILi1EEESI_SI_EEESC_SE_Li128ELb1ELb1ELb0ELb0EEENS1_19SingleTileSchedulerILb1ELb0ELb1ELi128EEEEEEEEEvNT_6ParamsE)
        .other          _ZN7cutlass13device_kernelIN5flash19enable_sm80_to_sm89INS1_16FlashAttnFwdSm80INS1_25CollectiveMainloopFwdSm80ILi4ELi1ELb0EN4cute5tupleIJNS5_1CILi128EEENS7_ILi112EEENS7_ILi64EEEEEELi64ENS_6half_tEfNS_4arch4Sm80ELb0ELb0ELb1ELb1ELb1ELb0ELb1ELb0EEENS1_21CollectiveEpilogueFwdINS6_IJS8_SA_S9_EEENS6_IJNS7_ILi1EEESI_SI_EEESC_SE_Li128ELb1ELb1ELb0ELb0EEENS1_19SingleTileSchedulerILb1ELb0ELb1ELi128EEEEEEEEEvNT_6ParamsE,@"STO_CUDA_ENTRY STV_DEFAULT"
_ZN7cutlass13device_kernelIN5flash19enable_sm80_to_sm89INS1_16FlashAttnFwdSm80INS1_25CollectiveMainloopFwdSm80ILi4ELi1ELb0EN4cute5tupleIJNS5_1CILi128EEENS7_ILi112EEENS7_ILi64EEEEEELi64ENS_6half_tEfNS_4arch4Sm80ELb0ELb0ELb1ELb1ELb1ELb0ELb1ELb0EEENS1_21CollectiveEpilogueFwdINS6_IJS8_SA_S9_EEENS6_IJNS7_ILi1EEESI_SI_EEESC_SE_Li128ELb1ELb1ELb0ELb0EEENS1_19SingleTileSchedulerILb1ELb0ELb1ELi128EEEEEEEEEvNT_6ParamsE:
[----:B------:R-:W-:Y:S01]  /*0000*/  LDC R1, c[0x0][0x28] ;  /* 0x00000a00ff017b82 */ /* 0x000fe20000000800 */
[----:B------:R-:W-:Y:S05]  /*0010*/  EXIT ;  /* 0x000000000000794d */ /* 0x000fea0003800000 */
.L_x_1:
        /* <DEDUP_REMOVED lines=14> */
.L_x_19:


//--------------------- .text._ZN7cutlass13device_kernelIN5flash19enable_sm80_to_sm89INS1_16FlashAttnFwdSm80INS1_25CollectiveMainloopFwdSm80ILi4ELi1ELb0EN4cute5tupleIJNS5_1CILi128EEENS7_ILi112EEENS7_ILi64EEEEEELi64ENS_6half_tEfNS_4arch4Sm80ELb0ELb0ELb1ELb1ELb1ELb1ELb1ELb0EEENS1_21CollectiveEpilogueFwdINS6_IJS8_SA_S9_EEENS6_IJNS7_ILi1EEESI_SI_EEESC_SE_Li128ELb1ELb1ELb0ELb0EEENS1_19SingleTileSchedulerILb1ELb0ELb1ELi128EEEEEEEEEvNT_6ParamsE --------------------------
	.section	.text._ZN7cutlass13device_kernelIN5flash19enable_sm80_to_sm89INS1_16FlashAttnFwdSm80INS1_25CollectiveMainloopFwdSm80ILi4ELi1ELb0EN4cute5tupleIJNS5_1CILi128EEENS7_ILi112EEENS7_ILi64EEEEEELi64ENS_6half_tEfNS_4arch4Sm80ELb0ELb0ELb1ELb1ELb1ELb1ELb1ELb0EEENS1_21CollectiveEpilogueFwdINS6_IJS8_SA_S9_EEENS6_IJNS7_ILi1EEESI_SI_EEESC_SE_Li128ELb1ELb1ELb0ELb0EEENS1_19SingleTileSchedulerILb1ELb0ELb1ELi128EEEEEEEEEvNT_6ParamsE,"ax",@progbits
	.align	128
.text._ZN7cutlass13device_kernelIN5flash19enable_sm80_to_sm89INS1_16FlashAttnFwdSm80INS1_25CollectiveMainloopFwdSm80ILi4ELi1ELb0EN4cute5tupleIJNS5_1CILi128EEENS7_ILi112EEENS7_ILi64EEEEEELi64ENS_6half_tEfNS_4arch4Sm80ELb0ELb0ELb1ELb1ELb1ELb1ELb1ELb0EEENS1_21CollectiveEpilogueFwdINS6_IJS8_SA_S9_EEENS6_IJNS7_ILi1EEESI_SI_EEESC_SE_Li128ELb1ELb1ELb0ELb0EEENS1_19SingleTileSchedulerILb1ELb0ELb1ELi128EEEEEEEEEvNT_6ParamsE:
        .type           _ZN7cutlass13device_kernelIN5flash19enable_sm80_to_sm89INS1_16FlashAttnFwdSm80INS1_25CollectiveMainloopFwdSm80ILi4ELi1ELb0EN4cute5tupleIJNS5_1CILi128EEENS7_ILi112EEENS7_ILi64EEEEEELi64ENS_6half_tEfNS_4arch4Sm80ELb0ELb0ELb1ELb1ELb1ELb1ELb1ELb0EEENS1_21CollectiveEpilogueFwdINS6_IJS8_SA_S9_EEENS6_IJNS7_ILi1EEESI_SI_EEESC_SE_Li128ELb1ELb1ELb0ELb0EEENS1_19SingleTileSchedulerILb1ELb0ELb1ELi128EEEEEEEEEvNT_6ParamsE,@function
        .size           _ZN7cutlass13device_kernelIN5flash19enable_sm80_to_sm89INS1_16FlashAttnFwdSm80INS1_25CollectiveMainloopFwdSm80ILi4ELi1ELb0EN4cute5tupleIJNS5_1CILi128EEENS7_ILi112EEENS7_ILi64EEEEEELi64ENS_6half_tEfNS_4arch4Sm80ELb0ELb0ELb1ELb1ELb1ELb1ELb1ELb0EEENS1_21CollectiveEpilogueFwdINS6_IJS8_SA_S9_EEENS6_IJNS7_ILi1EEESI_SI_EEESC_SE_Li128ELb1ELb1ELb0ELb0EEENS1_19SingleTileSchedulerILb1ELb0ELb1ELi128EEEEEEEEEvNT_6ParamsE,(.L_x_20 - _ZN7cutlass13device_kernelIN5flash19enable_sm80_to_sm89INS1_16FlashAttnFwdSm80INS1_25CollectiveMainloopFwdSm80ILi4ELi1ELb0EN4cute5tupleIJNS5_1CILi128EEENS7_ILi112EEENS7_ILi64EEEEEELi64ENS_6half_tEfNS_4arch4Sm80ELb0ELb0ELb1ELb1ELb1ELb1ELb1ELb0EEENS1_21CollectiveEpilogueFwdINS6_IJS8_SA_S9_EEENS6_IJNS7_ILi1EEESI_SI_EEESC_SE_Li128ELb1ELb1ELb0ELb0EEENS1_19SingleTileSchedulerILb1ELb0ELb1ELi128EEEEEEEEEvNT_6ParamsE)
        .other          _ZN7cutlass13device_kernelIN5flash19enable_sm80_to_sm89INS1_16FlashAttnFwdSm80INS1_25CollectiveMainloopFwdSm80ILi4ELi1ELb0EN4cute5tupleIJNS5_1CILi128EEENS7_ILi112EEENS7_ILi64EEEEEELi64ENS_6half_tEfNS_4arch4Sm80ELb0ELb0ELb1ELb1ELb1ELb1ELb1ELb0EEENS1_21CollectiveEpilogueFwdINS6_IJS8_SA_S9_EEENS6_IJNS7_ILi1EEESI_SI_EEESC_SE_Li128ELb1ELb1ELb0ELb0EEENS1_19SingleTileSchedulerILb1ELb0ELb1ELi128EEEEEEEEEvNT_6ParamsE,@"STO_CUDA_ENTRY STV_DEFAULT"
_ZN7cutlass13device_kernelIN5flash19enable_sm80_to_sm89INS1_16FlashAttnFwdSm80INS1_25CollectiveMainloopFwdSm80ILi4ELi1ELb0EN4cute5tupleIJNS5_1CILi128EEENS7_ILi112EEENS7_ILi64EEEEEELi64ENS_6half_tEfNS_4arch4Sm80ELb0ELb0ELb1ELb1ELb1ELb1ELb1ELb0EEENS1_21CollectiveEpilogueFwdINS6_IJS8_SA_S9_EEENS6_IJNS7_ILi1EEESI_SI_EEESC_SE_Li128ELb1ELb1ELb0ELb0EEENS1_19SingleTileSchedulerILb1ELb0ELb1ELi128EEEEEEEEEvNT_6ParamsE:
[----:B------:R-:W-:Y:S01]  /*0000*/  LDC R1, c[0x0][0x28] ;  /* 0x00000a00ff017b82 */ /* 0x000fe20000000800 */
[----:B------:R-:W-:Y:S05]  /*0010*/  EXIT ;  /* 0x000000000000794d */ /* 0x000fea0003800000 */
.L_x_2:
        /* <DEDUP_REMOVED lines=14> */
.L_x_20:


//--------------------- .text._ZN7cutlass13device_kernelIN5flash19enable_sm80_to_sm89INS1_16FlashAttnFwdSm80INS1_25CollectiveMainloopFwdSm80ILi4ELi1ELb0EN4cute5tupleIJNS5_1CILi128EEENS7_ILi96EEENS7_ILi64EEEEEELi64ENS_6half_tEfNS_4arch4Sm80ELb0ELb1ELb1ELb0ELb1ELb0ELb1ELb0EEENS1_21CollectiveEpilogueFwdINS6_IJS8_SA_S9_EEENS6_IJNS7_ILi1EEESI_SI_EEESC_SE_Li128ELb0ELb1ELb0ELb0EEENS1_19SingleTileSchedulerILb0ELb0ELb1ELi128EEEEEEEEEvNT_6ParamsE --------------------------
	.section	.text._ZN7cutlass13device_kernelIN5flash19enable_sm80_to_sm89INS1_16FlashAttnFwdSm80INS1_25CollectiveMainloopFwdSm80ILi4ELi1ELb0EN4cute5tupleIJNS5_1CILi128EEENS7_ILi96EEENS7_ILi64EEEEEELi64ENS_6half_tEfNS_4arch4Sm80ELb0ELb1ELb1ELb0ELb1ELb0ELb1ELb0EEENS1_21CollectiveEpilogueFwdINS6_IJS8_SA_S9_EEENS6_IJNS7_ILi1EEESI_SI_EEESC_SE_Li128ELb0ELb1ELb0ELb0EEENS1_19SingleTileSchedulerILb0ELb0ELb1ELi128EEEEEEEEEvNT_6ParamsE,"ax",@progbits
	.align	128
.text._ZN7cutlass13device_kernelIN5flash19enable_sm80_to_sm89INS1_16FlashAttnFwdSm80INS1_25CollectiveMainloopFwdSm80ILi4ELi1ELb0EN4cute5tupleIJNS5_1CILi128EEENS7_ILi96EEENS7_ILi64EEEEEELi64ENS_6half_tEfNS_4arch4Sm80ELb0ELb1ELb1ELb0ELb1ELb0ELb1ELb0EEENS1_21CollectiveEpilogueFwdINS6_IJS8_SA_S9_EEENS6_IJNS7_ILi1EEESI_SI_EEESC_SE_Li128ELb0ELb1ELb0ELb0EEENS1_19SingleTileSchedulerILb0ELb0ELb1ELi128EEEEEEEEEvNT_6ParamsE:
        .type           _ZN7cutlass13device_kernelIN5flash19enable_sm80_to_sm89INS1_16FlashAttnFwdSm80INS1_25CollectiveMainloopFwdSm80ILi4ELi1ELb0EN4cute5tupleIJNS5_1CILi128EEENS7_ILi96EEENS7_ILi64EEEEEELi64ENS_6half_tEfNS_4arch4Sm80ELb0ELb1ELb1ELb0ELb1ELb0ELb1ELb0EEENS1_21CollectiveEpilogueFwdINS6_IJS8_SA_S9_EEENS6_IJNS7_ILi1EEESI_SI_EEESC_SE_Li128ELb0ELb1ELb0ELb0EEENS1_19SingleTileSchedulerILb0ELb0ELb1ELi128EEEEEEEEEvNT_6ParamsE,@function
        .size           _ZN7cutlass13device_kernelIN5flash19enable_sm80_to_sm89INS1_16FlashAttnFwdSm80INS1_25CollectiveMainloopFwdSm80ILi4ELi1ELb0EN4cute5tupleIJNS5_1CILi128EEENS7_ILi96EEENS7_ILi64EEEEEELi64ENS_6half_tEfNS_4arch4Sm80ELb0ELb1ELb1ELb0ELb1ELb0ELb1ELb0EEENS1_21CollectiveEpilogueFwdINS6_IJS8_SA_S9_EEENS6_IJNS7_ILi1EEESI_SI_EEESC_SE_Li128ELb0ELb1ELb0ELb0EEENS1_19SingleTileSchedulerILb0ELb0ELb1ELi128EEEEEEEEEvNT_6ParamsE,(.L_x_21 - _ZN7cutlass13device_kernelIN5flash19enable_sm80_to_sm89INS1_16FlashAttnFwdSm80INS1_25CollectiveMainloopFwdSm80ILi4ELi1ELb0EN4cute5tupleIJNS5_1CILi128EEENS7_ILi96EEENS7_ILi64EEEEEELi64ENS_6half_tEfNS_4arch4Sm80ELb0ELb1ELb1ELb0ELb1ELb0ELb1ELb0EEENS1_21CollectiveEpilogueFwdINS6_IJS8_SA_S9_EEENS6_IJNS7_ILi1EEESI_SI_EEESC_SE_Li128ELb0ELb1ELb0ELb0EEENS1_19SingleTileSchedulerILb0ELb0ELb1ELi128EEEEEEEEEvNT_6ParamsE)
        .other          _ZN7cutlass13device_kernelIN5flash19enable_sm80_to_sm89INS1_16FlashAttnFwdSm80INS1_25CollectiveMainloopFwdSm80ILi4ELi1ELb0EN4cute5tupleIJNS5_1CILi128EEENS7_ILi96EEENS7_ILi64EEEEEELi64ENS_6half_tEfNS_4arch4Sm80ELb0ELb1ELb1ELb0ELb1ELb0ELb1ELb0EEENS1_21CollectiveEpilogueFwdINS6_IJS8_SA_S9_EEENS6_IJNS7_ILi1EEESI_SI_EEESC_SE_Li128ELb0ELb1ELb0ELb0EEENS1_19SingleTileSchedulerILb0ELb0ELb1ELi128EEEEEEEEEvNT_6ParamsE,@"STO_CUDA_ENTRY STV_DEFAULT"
_ZN7cutlass13device_kernelIN5flash19enable_sm80_to_sm89INS1_16FlashAttnFwdSm80INS1_25CollectiveMainloopFwdSm80ILi4ELi1ELb0EN4cute5tupleIJNS5_1CILi128EEENS7_ILi96EEENS7_ILi64EEEEEELi64ENS_6half_tEfNS_4arch4Sm80ELb0ELb1ELb1ELb0ELb1ELb0ELb1ELb0EEENS1_21CollectiveEpilogueFwdINS6_IJS8_SA_S9_EEENS6_IJNS7_ILi1EEESI_SI_EEESC_SE_Li128ELb0ELb1ELb0ELb0EEENS1_19SingleTileSchedulerILb0ELb0ELb1ELi128EEEEEEEEEvNT_6ParamsE:
[----:B------:R-:W-:Y:S01]  /*0000*/  LDC R1, c[0x0][0x28] ;  /* 0x00000a00ff017b82 */ /* 0x000fe20000000800 */
[----:B------:R-:W-:Y:S05]  /*0010*/  EXIT ;  /* 0x000000000000794d */ /* 0x000fea0003800000 */
.L_x_3:
        /* <DEDUP_REMOVED lines=14> */
.L_x_21:


//--------------------- .text._ZN7cutlass13device_kernelIN5flash19enable_sm80_to_sm89INS1_16FlashAttnFwdSm80INS1_25CollectiveMainloopFwdSm80ILi4ELi1ELb0EN4cute5tupleIJNS5_1CILi128EEENS7_ILi96EEENS7_ILi64EEEEEELi64ENS_6half_tEfNS_4arch4Sm80ELb0ELb1ELb1ELb1ELb1ELb0ELb1ELb0EEENS1_21CollectiveEpilogueFwdINS6_IJS8_SA_S9_EEENS6_IJNS7_ILi1EEESI_SI_EEESC_SE_Li128ELb1ELb1ELb0ELb0EEENS1_19SingleTileSchedulerILb1ELb0ELb1ELi128EEEEEEEEEvNT_6ParamsE --------------------------
	.section	.text._ZN7cutlass13device_kernelIN5flash19enable_sm80_to_sm89INS1_16FlashAttnFwdSm80INS1_25CollectiveMainloopFwdSm80ILi4ELi1ELb0EN4cute5tupleIJNS5_1CILi128EEENS7_ILi96EEENS7_ILi64EEEEEELi64ENS_6half_tEfNS_4arch4Sm80ELb0ELb1ELb1ELb1ELb1ELb0ELb1ELb0EEENS1_21CollectiveEpilogueFwdINS6_IJS8_SA_S9_EEENS6_IJNS7_ILi1EEESI_SI_EEESC_SE_Li128ELb1ELb1ELb0ELb0EEENS1_19SingleTileSchedulerILb1ELb0ELb1ELi128EEEEEEEEEvNT_6ParamsE,"ax",@progbits
	.align	128
.text._ZN7cutlass13device_kernelIN5flash19enable_sm80_to_sm89INS1_16FlashAttnFwdSm80INS1_25CollectiveMainloopFwdSm80ILi4ELi1ELb0EN4cute5tupleIJNS5_1CILi128EEENS7_ILi96EEENS7_ILi64EEEEEELi64ENS_6half_tEfNS_4arch4Sm80ELb0ELb1ELb1ELb1ELb1ELb0ELb1ELb0EEENS1_21CollectiveEpilogueFwdINS6_IJS8_SA_S9_EEENS6_IJNS7_ILi1EEESI_SI_EEESC_SE_Li128ELb1ELb1ELb0ELb0EEENS1_19SingleTileSchedulerILb1ELb0ELb1ELi128EEEEEEEEEvNT_6ParamsE:
        .type           _ZN7cutlass13device_kernelIN5flash19enable_sm80_to_sm89INS1_16FlashAttnFwdSm80INS1_25CollectiveMainloopFwdSm80ILi4ELi1ELb0EN4cute5tupleIJNS5_1CILi128EEENS7_ILi96EEENS7_ILi64EEEEEELi64ENS_6half_tEfNS_4arch4Sm80ELb0ELb1ELb1ELb1ELb1ELb0ELb1ELb0EEENS1_21CollectiveEpilogueFwdINS6_IJS8_SA_S9_EEENS6_IJNS7_ILi1EEESI_SI_EEESC_SE_Li128ELb1ELb1ELb0ELb0EEENS1_19SingleTileSchedulerILb1ELb0ELb1ELi128EEEEEEEEEvNT_6ParamsE,@function
        .size           _ZN7cutlass13device_kernelIN5flash19enable_sm80_to_sm89INS1_16FlashAttnFwdSm80INS1_25CollectiveMainloopFwdSm80ILi4ELi1ELb0EN4cute5tupleIJNS5_1CILi128EEENS7_ILi96EEENS7_ILi64EEEEEELi64ENS_6half_tEfNS_4arch4Sm80ELb0ELb1ELb1ELb1ELb1ELb0ELb1ELb0EEENS1_21CollectiveEpilogueFwdINS6_IJS8_SA_S9_EEENS6_IJNS7_ILi1EEESI_SI_EEESC_SE_Li128ELb1ELb1ELb0ELb0EEENS1_19SingleTileSchedulerILb1ELb0ELb1ELi128EEEEEEEEEvNT_6ParamsE,(.L_x_22 - _ZN7cutlass13device_kernelIN5flash19enable_sm80_to_sm89INS1_16FlashAttnFwdSm80INS1_25CollectiveMainloopFwdSm80ILi4ELi1ELb0EN4cute5tupleIJNS5_1CILi128EEENS7_ILi96EEENS7_ILi64EEEEEELi64ENS_6half_tEfNS_4arch4Sm80ELb0ELb1ELb1ELb1ELb1ELb0ELb1ELb0EEENS1_21CollectiveEpilogueFwdINS6_IJS8_SA_S9_EEENS6_IJNS7_ILi1EEESI_SI_EEESC_SE_Li128ELb1ELb1ELb0ELb0EEENS1_19SingleTileSchedulerILb1ELb0ELb1ELi128EEEEEEEEEvNT_6ParamsE)
        .other          _ZN7cutlass13device_kernelIN5flash19enable_sm80_to_sm89INS1_16FlashAttnFwdSm80INS1_25CollectiveMainloopFwdSm80ILi4ELi1ELb0EN4cute5tupleIJNS5_1CILi128EEENS7_ILi96EEENS7_ILi64EEEEEELi64ENS_6half_tEfNS_4arch4Sm80ELb0ELb1ELb1ELb1ELb1ELb0ELb1ELb0EEENS1_21CollectiveEpilogueFwdINS6_IJS8_SA_S9_EEENS6_IJNS7_ILi1EEESI_SI_EEESC_SE_Li128ELb1ELb1ELb0ELb0EEENS1_19SingleTileSchedulerILb1ELb0ELb1ELi128EEEEEEEEEvNT_6ParamsE,@"STO_CUDA_ENTRY STV_DEFAULT"
_ZN7cutlass13device_kernelIN5flash19enable_sm80_to_sm89INS1_16FlashAttnFwdSm80INS1_25CollectiveMainloopFwdSm80ILi4ELi1ELb0EN4cute5tupleIJNS5_1CILi128EEENS7_ILi96EEENS7_ILi64EEEEEELi64ENS_6half_tEfNS_4arch4Sm80ELb0ELb1ELb1ELb1ELb1ELb0ELb1ELb0EEENS1_21CollectiveEpilogueFwdINS6_IJS8_SA_S9_EEENS6_IJNS7_ILi1EEESI_SI_EEESC_SE_Li128ELb1ELb1ELb0ELb0EEENS1_19SingleTileSchedulerILb1ELb0ELb1ELi128EEEEEEEEEvNT_6ParamsE:
[----:B------:R-:W-:Y:S01]  /*0000*/  LDC R1, c[0x0][0x28] ;  /* 0x00000a00ff017b82 */ /* 0x000fe20000000800 */
[----:B------:R-:W-:Y:S05]  /*0010*/  EXIT ;  /* 0x000000000000794d */ /* 0x000fea0003800000 */
.L_x_4:
        /* <DEDUP_REMOVED lines=14> */
.L_x_22:


//--------------------- .text._ZN7cutlass13device_kernelIN5flash19enable_sm80_to_sm89INS1_16FlashAttnFwdSm80INS1_25CollectiveMainloopFwdSm80ILi4ELi1ELb0EN4cute5tupleIJNS5_1CILi128EEENS7_ILi96EEENS7_ILi64EEEEEELi64ENS_6half_tEfNS_4arch4Sm80ELb0ELb1ELb1ELb1ELb1ELb1ELb1ELb0EEENS1_21CollectiveEpilogueFwdINS6_IJS8_SA_S9_EEENS6_IJNS7_ILi1EEESI_SI_EEESC_SE_Li128ELb1ELb1ELb0ELb0EEENS1_19SingleTileSchedulerILb1ELb0ELb1ELi128EEEEEEEEEvNT_6ParamsE --------------------------
	.section	.text._ZN7cutlass13device_kernelIN5flash19enable_sm80_to_sm89INS1_16FlashAttnFwdSm80INS1_25CollectiveMainloopFwdSm80ILi4ELi1ELb0EN4cute5tupleIJNS5_1CILi128EEENS7_ILi96EEENS7_ILi64EEEEEELi64ENS_6half_tEfNS_4arch4Sm80ELb0ELb1ELb1ELb1ELb1ELb1ELb1ELb0EEENS1_21CollectiveEpilogueFwdINS6_IJS8_SA_S9_EEENS6_IJNS7_ILi1EEESI_SI_EEESC_SE_Li128ELb1ELb1ELb0ELb0EEENS1_19SingleTileSchedulerILb1ELb0ELb1ELi128EEEEEEEEEvNT_6ParamsE,"ax",@progbits
	.align	128
.text._ZN7cutlass13device_kernelIN5flash19enable_sm80_to_sm89INS1_16FlashAttnFwdSm80INS1_25CollectiveMainloopFwdSm80ILi4ELi1ELb0EN4cute5tupleIJNS5_1CILi128EEENS7_ILi96EEENS7_ILi64EEEEEELi64ENS_6half_tEfNS_4arch4Sm80ELb0ELb1ELb1ELb1ELb1ELb1ELb1ELb0EEENS1_21CollectiveEpilogueFwdINS6_IJS8_SA_S9_EEENS6_IJNS7_ILi1EEESI_SI_EEESC_SE_Li128ELb1ELb1ELb0ELb0EEENS1_19SingleTileSchedulerILb1ELb0ELb1ELi128EEEEEEEEEvNT_6ParamsE:
        .type           _ZN7cutlass13device_kernelIN5flash19enable_sm80_to_sm89INS1_16FlashAttnFwdSm80INS1_25CollectiveMainloopFwdSm80ILi4ELi1ELb0EN4cute5tupleIJNS5_1CILi128EEENS7_ILi96EEENS7_ILi64EEEEEELi64ENS_6half_tEfNS_4arch4Sm80ELb0ELb1ELb1ELb1ELb1ELb1ELb1ELb0EEENS1_21CollectiveEpilogueFwdINS6_IJS8_SA_S9_EEENS6_IJNS7_ILi1EEESI_SI_EEESC_SE_Li128ELb1ELb1ELb0ELb0EEENS1_19SingleTileSchedulerILb1ELb0ELb1ELi128EEEEEEEEEvNT_6ParamsE,@function
        .size           _ZN7cutlass13device_kernelIN5flash19enable_sm80_to_sm89INS1_16FlashAttnFwdSm80INS1_25CollectiveMainloopFwdSm80ILi4ELi1ELb0EN4cute5tupleIJNS5_1CILi128EEENS7_ILi96EEENS7_ILi64EEEEEELi64ENS_6half_tEfNS_4arch4Sm80ELb0ELb1ELb1ELb1ELb1ELb1ELb1ELb0EEENS1_21CollectiveEpilogueFwdINS6_IJS8_SA_S9_EEENS6_IJNS7_ILi1EEESI_SI_EEESC_SE_Li128ELb1ELb1ELb0ELb0EEENS1_19SingleTileSchedulerILb1ELb0ELb1ELi128EEEEEEEEEvNT_6ParamsE,(.L_x_23 - _ZN7cutlass13device_kernelIN5flash19enable_sm80_to_sm89INS1_16FlashAttnFwdSm80INS1_25CollectiveMainloopFwdSm80ILi4ELi1ELb0EN4cute5tupleIJNS5_1CILi128EEENS7_ILi96EEENS7_ILi64EEEEEELi64ENS_6half_tEfNS_4arch4Sm80ELb0ELb1ELb1ELb1ELb1ELb1ELb1ELb0EEENS1_21CollectiveEpilogueFwdINS6_IJS8_SA_S9_EEENS6_IJNS7_ILi1EEESI_SI_EEESC_SE_Li128ELb1ELb1ELb0ELb0EEENS1_19SingleTileSchedulerILb1ELb0ELb1ELi128EEEEEEEEEvNT_6ParamsE)
        .other          _ZN7cutlass13device_kernelIN5flash19enable_sm80_to_sm89INS1_16FlashAttnFwdSm80INS1_25CollectiveMainloopFwdSm80ILi4ELi1ELb0EN4cute5tupleIJNS5_1CILi128EEENS7_ILi96EEENS7_ILi64EEEEEELi64ENS_6half_tEfNS_4arch4Sm80ELb0ELb1ELb1ELb1ELb1ELb1ELb1ELb0EEENS1_21CollectiveEpilogueFwdINS6_IJS8_SA_S9_EEENS6_IJNS7_ILi1EEESI_SI_EEESC_SE_Li128ELb1ELb1ELb0ELb0EEENS1_19SingleTileSchedulerILb1ELb0ELb1ELi128EEEEEEEEEvNT_6ParamsE,@"STO_CUDA_ENTRY STV_DEFAULT"
_ZN7cutlass13device_kernelIN5flash19enable_sm80_to_sm89INS1_16FlashAttnFwdSm80INS1_25CollectiveMainloopFwdSm80ILi4ELi1ELb0EN4cute5tupleIJNS5_1CILi128EEENS7_ILi96EEENS7_ILi64EEEEEELi64ENS_6half_tEfNS_4arch4Sm80ELb0ELb1ELb1ELb1ELb1ELb1ELb1ELb0EEENS1_21CollectiveEpilogueFwdINS6_IJS8_SA_S9_EEENS6_IJNS7_ILi1EEESI_SI_EEESC_SE_Li128ELb1ELb1ELb0ELb0EEENS1_19SingleTileSchedulerILb1ELb0ELb1ELi128EEEEEEEEEvNT_6ParamsE:
[----:B------:R-:W-:Y:S01]  /*0000*/  LDC R1, c[0x0][0x28] ;  /* 0x00000a00ff017b82 */ /* 0x000fe20000000800 */
[----:B------:R-:W-:Y:S05]  /*0010*/  EXIT ;  /* 0x000000000000794d */ /* 0x000fea0003800000 */
.L_x_5:
        /* <DEDUP_REMOVED lines=14> */
.L_x_23:


//--------------------- .text._ZN7cutlass13device_kernelIN5flash19enable_sm80_to_sm89INS1_16FlashAttnFwdSm80INS1_25CollectiveMainloopFwdSm80ILi4ELi1ELb0EN4cute5tupleIJNS5_1CILi128EEENS7_ILi112EEENS7_ILi64EEEEEELi64ENS_6half_tEfNS_4arch4Sm80ELb1ELb0ELb1ELb0ELb1ELb0ELb1ELb0EEENS1_21CollectiveEpilogueFwdINS6_IJS8_SA_S9_EEENS6_IJNS7_ILi1EEESI_SI_EEESC_SE_Li128ELb0ELb1ELb0ELb0EEENS1_30DynamicPersistentTileSchedulerILi128ELi128ELb0ELb1ELb0EEEEEEEEEvNT_6ParamsE --------------------------
	.section	.text._ZN7cutlass13device_kernelIN5flash19enable_sm80_to_sm89INS1_16FlashAttnFwdSm80INS1_25CollectiveMainloopFwdSm80ILi4ELi1ELb0EN4cute5tupleIJNS5_1CILi128EEENS7_ILi112EEENS7_ILi64EEEEEELi64ENS_6half_tEfNS_4arch4Sm80ELb1ELb0ELb1ELb0ELb1ELb0ELb1ELb0EEENS1_21CollectiveEpilogueFwdINS6_IJS8_SA_S9_EEENS6_IJNS7_ILi1EEESI_SI_EEESC_SE_Li128ELb0ELb1ELb0ELb0EEENS1_30DynamicPersistentTileSchedulerILi128ELi128ELb0ELb1ELb0EEEEEEEEEvNT_6ParamsE,"ax",@progbits
	.align	128
.text._ZN7cutlass13device_kernelIN5flash19enable_sm80_to_sm89INS1_16FlashAttnFwdSm80INS1_25CollectiveMainloopFwdSm80ILi4ELi1ELb0EN4cute5tupleIJNS5_1CILi128EEENS7_ILi112EEENS7_ILi64EEEEEELi64ENS_6half_tEfNS_4arch4Sm80ELb1ELb0ELb1ELb0ELb1ELb0ELb1ELb0EEENS1_21CollectiveEpilogueFwdINS6_IJS8_SA_S9_EEENS6_IJNS7_ILi1EEESI_SI_EEESC_SE_Li128ELb0ELb1ELb0ELb0EEENS1_30DynamicPersistentTileSchedulerILi128ELi128ELb0ELb1ELb0EEEEEEEEEvNT_6ParamsE:
        .type           _ZN7cutlass13device_kernelIN5flash19enable_sm80_to_sm89INS1_16FlashAttnFwdSm80INS1_25CollectiveMainloopFwdSm80ILi4ELi1ELb0EN4cute5tupleIJNS5_1CILi128EEENS7_ILi112EEENS7_ILi64EEEEEELi64ENS_6half_tEfNS_4arch4Sm80ELb1ELb0ELb1ELb0ELb1ELb0ELb1ELb0EEENS1_21CollectiveEpilogueFwdINS6_IJS8_SA_S9_EEENS6_IJNS7_ILi1EEESI_SI_EEESC_SE_Li128ELb0ELb1ELb0ELb0EEENS1_30DynamicPersistentTileSchedulerILi128ELi128ELb0ELb1ELb0EEEEEEEEEvNT_6ParamsE,@function
        .size           _ZN7cutlass13device_kernelIN5flash19enable_sm80_to_sm89INS1_16FlashAttnFwdSm80INS1_25CollectiveMainloopFwdSm80ILi4ELi1ELb0EN4cute5tupleIJNS5_1CILi128EEENS7_ILi112EEENS7_ILi64EEEEEELi64ENS_6half_tEfNS_4arch4Sm80ELb1ELb0ELb1ELb0ELb1ELb0ELb1ELb0EEENS1_21CollectiveEpilogueFwdINS6_IJS8_SA_S9_EEENS6_IJNS7_ILi1EEESI_SI_EEESC_SE_Li128ELb0ELb1ELb0ELb0EEENS1_30DynamicPersistentTileSchedulerILi128ELi128ELb0ELb1ELb0EEEEEEEEEvNT_6ParamsE,(.L_x_24 - _ZN7cutlass13device_kernelIN5flash19enable_sm80_to_sm89INS1_16FlashAttnFwdSm80INS1_25CollectiveMainloopFwdSm80ILi4ELi1ELb0EN4cute5tupleIJNS5_1CILi128EEENS7_ILi112EEENS7_ILi64EEEEEELi64ENS_6half_tEfNS_4arch4Sm80ELb1ELb0ELb1ELb0ELb1ELb0ELb1ELb0EEENS1_21CollectiveEpilogueFwdINS6_IJS8_SA_S9_EEENS6_IJNS7_ILi1EEESI_SI_EEESC_SE_Li128ELb0ELb1ELb0ELb0EEENS1_30DynamicPersistentTileSchedulerILi128ELi128ELb0ELb1ELb0EEEEEEEEEvNT_6ParamsE)
        .other          _ZN7cutlass13device_kernelIN5flash19enable_sm80_to_sm89INS1_16FlashAttnFwdSm80INS1_25CollectiveMainloopFwdSm80ILi4ELi1ELb0EN4cute5tupleIJNS5_1CILi128EEENS7_ILi112EEENS7_ILi64EEEEEELi64ENS_6half_tEfNS_4arch4Sm80ELb1ELb0ELb1ELb0ELb1ELb0ELb1ELb0EEENS1_21CollectiveEpilogueFwdINS6_IJS8_SA_S9_EEENS6_IJNS7_ILi1EEESI_SI_EEESC_SE_Li128ELb0ELb1ELb0ELb0EEENS1_30DynamicPersistentTileSchedulerILi128ELi128ELb0ELb1ELb0EEEEEEEEEvNT_6ParamsE,@"STO_CUDA_ENTRY STV_DEFAULT"
_ZN7cutlass13device_kernelIN5flash19enable_sm80_to_sm89INS1_16FlashAttnFwdSm80INS1_25CollectiveMainloopFwdSm80ILi4ELi1ELb0EN4cute5tupleIJNS5_1CILi128EEENS7_ILi112EEENS7_ILi64EEEEEELi64ENS_6half_tEfNS_4arch4Sm80ELb1ELb0ELb1ELb0ELb1ELb0ELb1ELb0EEENS1_21CollectiveEpilogueFwdINS6_IJS8_SA_S9_EEENS6_IJNS7_ILi1EEESI_SI_EEESC_SE_Li128ELb0ELb1ELb0ELb0EEENS1_30DynamicPersistentTileSchedulerILi128ELi128ELb0ELb1ELb0EEEEEEEEEvNT_6ParamsE:
[----:B------:R-:W-:Y:S01]  /*0000*/  LDC R1, c[0x0][0x28] ;  /* 0x00000a00ff017b82 */ /* 0x000fe20000000800 */
[----:B------:R-:W-:Y:S05]  /*0010*/  EXIT ;  /* 0x000000000000794d */ /* 0x000fea0003800000 */
.L_x_6:
        /* <DEDUP_REMOVED lines=14> */
.L_x_24:


//--------------------- .text._ZN7cutlass13device_kernelIN5flash19enable_sm80_to_sm89INS1_16FlashAttnFwdSm80INS1_25CollectiveMainloopFwdSm80ILi4ELi1ELb0EN4cute5tupleIJNS5_1CILi128EEENS7_ILi112EEENS7_ILi64EEEEEELi64ENS_6half_tEfNS_4arch4Sm80ELb1ELb0ELb1ELb1ELb1ELb0ELb1ELb0EEENS1_21CollectiveEpilogueFwdINS6_IJS8_SA_S9_EEENS6_IJNS7_ILi1EEESI_SI_EEESC_SE_Li128ELb1ELb1ELb0ELb0EEENS1_19SingleTileSchedulerILb1ELb0ELb1ELi128EEEEEEEEEvNT_6ParamsE --------------------------
	.section	.text._ZN7cutlass13device_kernelIN5flash19enable_sm80_to_sm89INS1_16FlashAttnFwdSm80INS1_25CollectiveMainloopFwdSm80ILi4ELi1ELb0EN4cute5tupleIJNS5_1CILi128EEENS7_ILi112EEENS7_ILi64EEEEEELi64ENS_6half_tEfNS_4arch4Sm80ELb1ELb0ELb1ELb1ELb1ELb0ELb1ELb0EEENS1_21CollectiveEpilogueFwdINS6_IJS8_SA_S9_EEENS6_IJNS7_ILi1EEESI_SI_EEESC_SE_Li128ELb1ELb1ELb0ELb0EEENS1_19SingleTileSchedulerILb1ELb0ELb1ELi128EEEEEEEEEvNT_6ParamsE,"ax",@progbits
	.align	128
.text._ZN7cutlass13device_kernelIN5flash19enable_sm80_to_sm89INS1_16FlashAttnFwdSm80INS1_25CollectiveMainloopFwdSm80ILi4ELi1ELb0EN4cute5tupleIJNS5_1CILi128EEENS7_ILi112EEENS7_ILi64EEEEEELi64ENS_6half_tEfNS_4arch4Sm80ELb1ELb0ELb1ELb1ELb1ELb0ELb1ELb0EEENS1_21CollectiveEpilogueFwdINS6_IJS8_SA_S9_EEENS6_IJNS7_ILi1EEESI_SI_EEESC_SE_Li128ELb1ELb1ELb0ELb0EEENS1_19SingleTileSchedulerILb1ELb0ELb1ELi128EEEEEEEEEvNT_6ParamsE:
        .type           _ZN7cutlass13device_kernelIN5flash19enable_sm80_to_sm89INS1_16FlashAttnFwdSm80INS1_25CollectiveMainloopFwdSm80ILi4ELi1ELb0EN4cute5tupleIJNS5_1CILi128EEENS7_ILi112EEENS7_ILi64EEEEEELi64ENS_6half_tEfNS_4arch4Sm80ELb1ELb0ELb1ELb1ELb1ELb0ELb1ELb0EEENS1_21CollectiveEpilogueFwdINS6_IJS8_SA_S9_EEENS6_IJNS7_ILi1EEESI_SI_EEESC_SE_Li128ELb1ELb1ELb0ELb0EEENS1_19SingleTileSchedulerILb1ELb0ELb1ELi128EEEEEEEEEvNT_6ParamsE,@function
        .size           _ZN7cutlass13device_kernelIN5flash19enable_sm80_to_sm89INS1_16FlashAttnFwdSm80INS1_25CollectiveMainloopFwdSm80ILi4ELi1ELb0EN4cute5tupleIJNS5_1CILi128EEENS7_ILi112EEENS7_ILi64EEEEEELi64ENS_6half_tEfNS_4arch4Sm80ELb1ELb0ELb1ELb1ELb1ELb0ELb1ELb0EEENS1_21CollectiveEpilogueFwdINS6_IJS8_SA_S9_EEENS6_IJNS7_ILi1EEESI_SI_EEESC_SE_Li128ELb1ELb1ELb0ELb0EEENS1_19SingleTileSchedulerILb1ELb0ELb1ELi128EEEEEEEEEvNT_6ParamsE,(.L_x_25 - _ZN7cutlass13device_kernelIN5flash19enable_sm80_to_sm89INS1_16FlashAttnFwdSm80INS1_25CollectiveMainloopFwdSm80ILi4ELi1ELb0EN4cute5tupleIJNS5_1CILi128EEENS7_ILi112EEENS7_ILi64EEEEEELi64ENS_6half_tEfNS_4arch4Sm80ELb1ELb0ELb1ELb1ELb1ELb0ELb1ELb0EEENS1_21CollectiveEpilogueFwdINS6_IJS8_SA_S9_EEENS6_IJNS7_ILi1EEESI_SI_EEESC_SE_Li128ELb1ELb1ELb0ELb0EEENS1_19SingleTileSchedulerILb1ELb0ELb1ELi128EEEEEEEEEvNT_6ParamsE)
        .other          _ZN7cutlass13device_kernelIN5flash19enable_sm80_to_sm89INS1_16FlashAttnFwdSm80INS1_25CollectiveMainloopFwdSm80ILi4ELi1ELb0EN4cute5tupleIJNS5_1CILi128EEENS7_ILi112EEENS7_ILi64EEEEEELi64ENS_6half_tEfNS_4arch4Sm80ELb1ELb0ELb1ELb1ELb1ELb0ELb1ELb0EEENS1_21CollectiveEpilogueFwdINS6_IJS8_SA_S9_EEENS6_IJNS7_ILi1EEESI_SI_EEESC_SE_Li128ELb1ELb1ELb0ELb0EEENS1_19SingleTileSchedulerILb1ELb0ELb1ELi128EEEEEEEEEvNT_6ParamsE,@"STO_CUDA_ENTRY STV_DEFAULT"
_ZN7cutlass13device_kernelIN5flash19enable_sm80_to_sm89INS1_16FlashAttnFwdSm80INS1_25CollectiveMainloopFwdSm80ILi4ELi1ELb0EN4cute5tupleIJNS5_1CILi128EEENS7_ILi112EEENS7_ILi64EEEEEELi64ENS_6half_tEfNS_4arch4Sm80ELb1ELb0ELb1ELb1ELb1ELb0ELb1ELb0EEENS1_21CollectiveEpilogueFwdINS6_IJS8_SA_S9_EEENS6_IJNS7_ILi1EEESI_SI_EEESC_SE_Li128ELb1ELb1ELb0ELb0EEENS1_19SingleTileSchedulerILb1ELb0ELb1ELi128EEEEEEEEEvNT_6ParamsE:
[----:B------:R-:W-:Y:S01]  /*0000*/  LDC R1, c[0x0][0x28] ;  /* 0x00000a00ff017b82 */ /* 0x000fe20000000800 */
[----:B------:R-:W-:Y:S05]  /*0010*/  EXIT ;  /* 0x000000000000794d */ /* 0x000fea0003800000 */
.L_x_7:
        /* <DEDUP_REMOVED lines=14> */
.L_x_25:


//--------------------- .text._ZN7cutlass13device_kernelIN5flash19enable_sm80_to_sm89INS1_16FlashAttnFwdSm80INS1_25CollectiveMainloopFwdSm80ILi4ELi1ELb0EN4cute5tupleIJNS5_1CILi128EEENS7_ILi112EEENS7_ILi64EEEEEELi64ENS_6half_tEfNS_4arch4Sm80ELb1ELb0ELb1ELb1ELb1ELb1ELb1ELb0EEENS1_21CollectiveEpilogueFwdINS6_IJS8_SA_S9_EEENS6_IJNS7_ILi1EEESI_SI_EEESC_SE_Li128ELb1ELb1ELb0ELb0EEENS1_19SingleTileSchedulerILb1ELb0ELb1ELi128EEEEEEEEEvNT_6ParamsE --------------------------
	.section	.text._ZN7cutlass13device_kernelIN5flash19enable_sm80_to_sm89INS1_16FlashAttnFwdSm80INS1_25CollectiveMainloopFwdSm80ILi4ELi1ELb0EN4cute5tupleIJNS5_1CILi128EEENS7_ILi112EEENS7_ILi64EEEEEELi64ENS_6half_tEfNS_4arch4Sm80ELb1ELb0ELb1ELb1ELb1ELb1ELb1ELb0EEENS1_21CollectiveEpilogueFwdINS6_IJS8_SA_S9_EEENS6_IJNS7_ILi1EEESI_SI_EEESC_SE_Li128ELb1ELb1ELb0ELb0EEENS1_19SingleTileSchedulerILb1ELb0ELb1ELi128EEEEEEEEEvNT_6ParamsE,"ax",@progbits
	.align	128
.text._ZN7cutlass13device_kernelIN5flash19enable_sm80_to_sm89INS1_16FlashAttnFwdSm80INS1_25CollectiveMainloopFwdSm80ILi4ELi1ELb0EN4cute5tupleIJNS5_1CILi128EEENS7_ILi112EEENS7_ILi64EEEEEELi64ENS_6half_tEfNS_4arch4Sm80ELb1ELb0ELb1ELb1ELb1ELb1ELb1ELb0EEENS1_21CollectiveEpilogueFwdINS6_IJS8_SA_S9_EEENS6_IJNS7_ILi1EEESI_SI_EEESC_SE_Li128ELb1ELb1ELb0ELb0EEENS1_19SingleTileSchedulerILb1ELb0ELb1ELi128EEEEEEEEEvNT_6ParamsE:
        .type           _ZN7cutlass13device_kernelIN5flash19enable_sm80_to_sm89INS1_16FlashAttnFwdSm80INS1_25CollectiveMainloopFwdSm80ILi4ELi1ELb0EN4cute5tupleIJNS5_1CILi128EEENS7_ILi112EEENS7_ILi64EEEEEELi64ENS_6half_tEfNS_4arch4Sm80ELb1ELb0ELb1ELb1ELb1ELb1ELb1ELb0EEENS1_21CollectiveEpilogueFwdINS6_IJS8_SA_S9_EEENS6_IJNS7_ILi1EEESI_SI_EEESC_SE_Li128ELb1ELb1ELb0ELb0EEENS1_19SingleTileSchedulerILb1ELb0ELb1ELi128EEEEEEEEEvNT_6ParamsE,@function
        .size           _ZN7cutlass13device_kernelIN5flash19enable_sm80_to_sm89INS1_16FlashAttnFwdSm80INS1_25CollectiveMainloopFwdSm80ILi4ELi1ELb0EN4cute5tupleIJNS5_1CILi128EEENS7_ILi112EEENS7_ILi64EEEEEELi64ENS_6half_tEfNS_4arch4Sm80ELb1ELb0ELb1ELb1ELb1ELb1ELb1ELb0EEENS1_21CollectiveEpilogueFwdINS6_IJS8_SA_S9_EEENS6_IJNS7_ILi1EEESI_SI_EEESC_SE_Li128ELb1ELb1ELb0ELb0EEENS1_19SingleTileSchedulerILb1ELb0ELb1ELi128EEEEEEEEEvNT_6ParamsE,(.L_x_26 - _ZN7cutlass13device_kernelIN5flash19enable_sm80_to_sm89INS1_16FlashAttnFwdSm80INS1_25CollectiveMainloopFwdSm80ILi4ELi1ELb0EN4cute5tupleIJNS5_1CILi128EEENS7_ILi112EEENS7_ILi64EEEEEELi64ENS_6half_tEfNS_4arch4Sm80ELb1ELb0ELb1ELb1ELb1ELb1ELb1ELb0EEENS1_21CollectiveEpilogueFwdINS6_IJS8_SA_S9_EEENS6_IJNS7_ILi1EEESI_SI_EEESC_SE_Li128ELb1ELb1ELb0ELb0EEENS1_19SingleTileSchedulerILb1ELb0ELb1ELi128EEEEEEEEEvNT_6ParamsE)
        .other          _ZN7cutlass13device_kernelIN5flash19enable_sm80_to_sm89INS1_16FlashAttnFwdSm80INS1_25CollectiveMainloopFwdSm80ILi4ELi1ELb0EN4cute5tupleIJNS5_1CILi128EEENS7_ILi112EEENS7_ILi64EEEEEELi64ENS_6half_tEfNS_4arch4Sm80ELb1ELb0ELb1ELb1ELb1ELb1ELb1ELb0EEENS1_21CollectiveEpilogueFwdINS6_IJS8_SA_S9_EEENS6_IJNS7_ILi1EEESI_SI_EEESC_SE_Li128ELb1ELb1ELb0ELb0EEENS1_19SingleTileSchedulerILb1ELb0ELb1ELi128EEEEEEEEEvNT_6ParamsE,@"STO_CUDA_ENTRY STV_DEFAULT"
_ZN7cutlass13device_kernelIN5flash19enable_sm80_to_sm89INS1_16FlashAttnFwdSm80INS1_25CollectiveMainloopFwdSm80ILi4ELi1ELb0EN4cute5tupleIJNS5_1CILi128EEENS7_ILi112EEENS7_ILi64EEEEEELi64ENS_6half_tEfNS_4arch4Sm80ELb1ELb0ELb1ELb1ELb1ELb1ELb1ELb0EEENS1_21CollectiveEpilogueFwdINS6_IJS8_SA_S9_EEENS6_IJNS7_ILi1EEESI_SI_EEESC_SE_Li128ELb1ELb1ELb0ELb0EEENS1_19SingleTileSchedulerILb1ELb0ELb1ELi128EEEEEEEEEvNT_6ParamsE:
[----:B------:R-:W-:Y:S01]  /*0000*/  LDC R1, c[0x0][0x28] ;  /* 0x00000a00ff017b82 */ /* 0x000fe20000000800 */
[----:B------:R-:W-:Y:S05]  /*0010*/  EXIT ;  /* 0x000000000000794d */ /* 0x000fea0003800000 */
.L_x_8:
        /* <DEDUP_REMOVED lines=14> */
.L_x_26:


//--------------------- .text._ZN7cutlass13device_kernelIN5flash19enable_sm80_to_sm89INS1_16FlashAttnFwdSm80INS1_25CollectiveMainloopFwdSm80ILi4ELi1ELb0EN4cute5tupleIJNS5_1CILi128EEENS7_ILi112EEENS7_ILi64EEEEEELi64ENS_6half_tEfNS_4arch4Sm80ELb0ELb0ELb0ELb0ELb1ELb0ELb1ELb0EEENS1_21CollectiveEpilogueFwdINS6_IJS8_SA_S9_EEENS6_IJNS7_ILi1EEESI_SI_EEESC_SE_Li128ELb0ELb1ELb0ELb0EEENS1_19SingleTileSchedulerILb0ELb0ELb1ELi128EEEEEEEEEvNT_6ParamsE --------------------------
	.section	.text._ZN7cutlass13device_kernelIN5flash19enable_sm80_to_sm89INS1_16FlashAttnFwdSm80INS1_25CollectiveMainloopFwdSm80ILi4ELi1ELb0EN4cute5tupleIJNS5_1CILi128EEENS7_ILi112EEENS7_ILi64EEEEEELi64ENS_6half_tEfNS_4arch4Sm80ELb0ELb0ELb0ELb0ELb1ELb0ELb1ELb0EEENS1_21CollectiveEpilogueFwdINS6_IJS8_SA_S9_EEENS6_IJNS7_ILi1EEESI_SI_EEESC_SE_Li128ELb0ELb1ELb0ELb0EEENS1_19SingleTileSchedulerILb0ELb0ELb1ELi128EEEEEEEEEvNT_6ParamsE,"ax",@progbits
	.align	128
.text._ZN7cutlass13device_kernelIN5flash19enable_sm80_to_sm89INS1_16FlashAttnFwdSm80INS1_25CollectiveMainloopFwdSm80ILi4ELi1ELb0EN4cute5tupleIJNS5_1CILi128EEENS7_ILi112EEENS7_ILi64EEEEEELi64ENS_6half_tEfNS_4arch4Sm80ELb0ELb0ELb0ELb0ELb1ELb0ELb1ELb0EEENS1_21CollectiveEpilogueFwdINS6_IJS8_SA_S9_EEENS6_IJNS7_ILi1EEESI_SI_EEESC_SE_Li128ELb0ELb1ELb0ELb0EEENS1_19SingleTileSchedulerILb0ELb0ELb1ELi128EEEEEEEEEvNT_6ParamsE:
        .type           _ZN7cutlass13device_kernelIN5flash19enable_sm80_to_sm89INS1_16FlashAttnFwdSm80INS1_25CollectiveMainloopFwdSm80ILi4ELi1ELb0EN4cute5tupleIJNS5_1CILi128EEENS7_ILi112EEENS7_ILi64EEEEEELi64ENS_6half_tEfNS_4arch4Sm80ELb0ELb0ELb0ELb0ELb1ELb0ELb1ELb0EEENS1_21CollectiveEpilogueFwdINS6_IJS8_SA_S9_EEENS6_IJNS7_ILi1EEESI_SI_EEESC_SE_Li128ELb0ELb1ELb0ELb0EEENS1_19SingleTileSchedulerILb0ELb0ELb1ELi128EEEEEEEEEvNT_6ParamsE,@function
        .size           _ZN7cutlass13device_kernelIN5flash19enable_sm80_to_sm89INS1_16FlashAttnFwdSm80INS1_25CollectiveMainloopFwdSm80ILi4ELi1ELb0EN4cute5tupleIJNS5_1CILi128EEENS7_ILi112EEENS7_ILi64EEEEEELi64ENS_6half_tEfNS_4arch4Sm80ELb0ELb0ELb0ELb0ELb1ELb0ELb1ELb0EEENS1_21CollectiveEpilogueFwdINS6_IJS8_SA_S9_EEENS6_IJNS7_ILi1EEESI_SI_EEESC_SE_Li128ELb0ELb1ELb0ELb0EEENS1_19SingleTileSchedulerILb0ELb0ELb1ELi128EEEEEEEEEvNT_6ParamsE,(.L_x_27 - _ZN7cutlass13device_kernelIN5flash19enable_sm80_to_sm89INS1_16FlashAttnFwdSm80INS1_25CollectiveMainloopFwdSm80ILi4ELi1ELb0EN4cute5tupleIJNS5_1CILi128EEENS7_ILi112EEENS7_ILi64EEEEEELi64ENS_6half_tEfNS_4arch4Sm80ELb0ELb0ELb0ELb0ELb1ELb0ELb1ELb0EEENS1_21CollectiveEpilogueFwdINS6_IJS8_SA_S9_EEENS6_IJNS7_ILi1EEESI_SI_EEESC_SE_Li128ELb0ELb1ELb0ELb0EEENS1_19SingleTileSchedulerILb0ELb0ELb1ELi128EEEEEEEEEvNT_6ParamsE)
        .other          _ZN7cutlass13device_kernelIN5flash19enable_sm80_to_sm89INS1_16FlashAttnFwdSm80INS1_25CollectiveMainloopFwdSm80ILi4ELi1ELb0EN4cute5tupleIJNS5_1CILi128EEENS7_ILi112EEENS7_ILi64EEEEEELi64ENS_6half_tEfNS_4arch4Sm80ELb0ELb0ELb0ELb0ELb1ELb0ELb1ELb0EEENS1_21CollectiveEpilogueFwdINS6_IJS8_SA_S9_EEENS6_IJNS7_ILi1EEESI_SI_EEESC_SE_Li128ELb0ELb1ELb0ELb0EEENS1_19SingleTileSchedulerILb0ELb0ELb1ELi128EEEEEEEEEvNT_6ParamsE,@"STO_CUDA_ENTRY STV_DEFAULT"
_ZN7cutlass13device_kernelIN5flash19enable_sm80_to_sm89INS1_16FlashAttnFwdSm80INS1_25CollectiveMainloopFwdSm80ILi4ELi1ELb0EN4cute5tupleIJNS5_1CILi128EEENS7_ILi112EEENS7_ILi64EEEEEELi64ENS_6half_tEfNS_4arch4Sm80ELb0ELb0ELb0ELb0ELb1ELb0ELb1ELb0EEENS1_21CollectiveEpilogueFwdINS6_IJS8_SA_S9_EEENS6_IJNS7_ILi1EEESI_SI_EEESC_SE_Li128ELb0ELb1ELb0ELb0EEENS1_19SingleTileSchedulerILb0ELb0ELb1ELi128EEEEEEEEEvNT_6ParamsE:
[----:B------:R-:W-:Y:S01]  /*0000*/  LDC R1, c[0x0][0x28] ;  /* 0x00000a00ff017b82 */ /* 0x000fe20000000800 */
[----:B------:R-:W-:Y:S05]  /*0010*/  EXIT ;  /* 0x000000000000794d */ /* 0x000fea0003800000 */
.L_x_9:
        /* <DEDUP_REMOVED lines=14> */
.L_x_27:


//--------------------- .text._ZN7cutlass13device_kernelIN5flash19enable_sm80_to_sm89INS1_16FlashAttnFwdSm80INS1_25CollectiveMainloopFwdSm80ILi4ELi1ELb0EN4cute5tupleIJNS5_1CILi128EEENS7_ILi112EEENS7_ILi64EEEEEELi64ENS_6half_tEfNS_4arch4Sm80ELb0ELb0ELb0ELb1ELb1ELb0ELb1ELb0EEENS1_21CollectiveEpilogueFwdINS6_IJS8_SA_S9_EEENS6_IJNS7_ILi1EEESI_SI_EEESC_SE_Li128ELb1ELb1ELb0ELb0EEENS1_19SingleTileSchedulerILb1ELb0ELb1ELi128EEEEEEEEEvNT_6ParamsE --------------------------
	.section	.text._ZN7cutlass13device_kernelIN5flash19enable_sm80_to_sm89INS1_16FlashAttnFwdSm80INS1_25CollectiveMainloopFwdSm80ILi4ELi1ELb0EN4cute5tupleIJNS5_1CILi128EEENS7_ILi112EEENS7_ILi64EEEEEELi64ENS_6half_tEfNS_4arch4Sm80ELb0ELb0ELb0ELb1ELb1ELb0ELb1ELb0EEENS1_21CollectiveEpilogueFwdINS6_IJS8_SA_S9_EEENS6_IJNS7_ILi1EEESI_SI_EEESC_SE_Li128ELb1ELb1ELb0ELb0EEENS1_19SingleTileSchedulerILb1ELb0ELb1ELi128EEEEEEEEEvNT_6ParamsE,"ax",@progbits
	.align	128
.text._ZN7cutlass13device_kernelIN5flash19enable_sm80_to_sm89INS1_16FlashAttnFwdSm80INS1_25CollectiveMainloopFwdSm80ILi4ELi1ELb0EN4cute5tupleIJNS5_1CILi128EEENS7_ILi112EEENS7_ILi64EEEEEELi64ENS_6half_tEfNS_4arch4Sm80ELb0ELb0ELb0ELb1ELb1ELb0ELb1ELb0EEENS1_21CollectiveEpilogueFwdINS6_IJS8_SA_S9_EEENS6_IJNS7_ILi1EEESI_SI_EEESC_SE_Li128ELb1ELb1ELb0ELb0EEENS1_19SingleTileSchedulerILb1ELb0ELb1ELi128EEEEEEEEEvNT_6ParamsE:
        .type           _ZN7cutlass13device_kernelIN5flash19enable_sm80_to_sm89INS1_16FlashAttnFwdSm80INS1_25CollectiveMainloopFwdSm80ILi4ELi1ELb0EN4cute5tupleIJNS5_1CILi128EEENS7_ILi112EEENS7_ILi64EEEEEELi64ENS_6half_tEfNS_4arch4Sm80ELb0ELb0ELb0ELb1ELb1ELb0ELb1ELb0EEENS1_21CollectiveEpilogueFwdINS6_IJS8_SA_S9_EEENS6_IJNS7_ILi1EEESI_SI_EEESC_SE_Li128ELb1ELb1ELb0ELb0EEENS1_19SingleTileSchedulerILb1ELb0ELb1ELi128EEEEEEEEEvNT_6ParamsE,@function
        .size           _ZN7cutlass13device_kernelIN5flash19enable_sm80_to_sm89INS1_16FlashAttnFwdSm80INS1_25CollectiveMainloopFwdSm80ILi4ELi1ELb0EN4cute5tupleIJNS5_1CILi128EEENS7_ILi112EEENS7_ILi64EEEEEELi64ENS_6half_tEfNS_4arch4Sm80ELb0ELb0ELb0ELb1ELb1ELb0ELb1ELb0EEENS1_21CollectiveEpilogueFwdINS6_IJS8_SA_S9_EEENS6_IJNS7_ILi1EEESI_SI_EEESC_SE_Li128ELb1ELb1ELb0ELb0EEENS1_19SingleTileSchedulerILb1ELb0ELb1ELi128EEEEEEEEEvNT_6ParamsE,(.L_x_28 - _ZN7cutlass13device_kernelIN5flash19enable_sm80_to_sm89INS1_16FlashAttnFwdSm80INS1_25CollectiveMainloopFwdSm80ILi4ELi1ELb0EN4cute5tupleIJNS5_1CILi128EEENS7_ILi112EEENS7_ILi64EEEEEELi64ENS_6half_tEfNS_4arch4Sm80ELb0ELb0ELb0ELb1ELb1ELb0ELb1ELb0EEENS1_21CollectiveEpilogueFwdINS6_IJS8_SA_S9_EEENS6_IJNS7_ILi1EEESI_SI_EEESC_SE_Li128ELb1ELb1ELb0ELb0EEENS1_19SingleTileSchedulerILb1ELb0ELb1ELi128EEEEEEEEEvNT_6ParamsE)
        .other          _ZN7cutlass13device_kernelIN5flash19enable_sm80_to_sm89INS1_16FlashAttnFwdSm80INS1_25CollectiveMainloopFwdSm80ILi4ELi1ELb0EN4cute5tupleIJNS5_1CILi128EEENS7_ILi112EEENS7_ILi64EEEEEELi64ENS_6half_tEfNS_4arch4Sm80ELb0ELb0ELb0ELb1ELb1ELb0ELb1ELb0EEENS1_21CollectiveEpilogueFwdINS6_IJS8_SA_S9_EEENS6_IJNS7_ILi1EEESI_SI_EEESC_SE_Li128ELb1ELb1ELb0ELb0EEENS1_19SingleTileSchedulerILb1ELb0ELb1ELi128EEEEEEEEEvNT_6ParamsE,@"STO_CUDA_ENTRY STV_DEFAULT"
_ZN7cutlass13device_kernelIN5flash19enable_sm80_to_sm89INS1_16FlashAttnFwdSm80INS1_25CollectiveMainloopFwdSm80ILi4ELi1ELb0EN4cute5tupleIJNS5_1CILi128EEENS7_ILi112EEENS7_ILi64EEEEEELi64ENS_6half_tEfNS_4arch4Sm80ELb0ELb0ELb0ELb1ELb1ELb0ELb1ELb0EEENS1_21CollectiveEpilogueFwdINS6_IJS8_SA_S9_EEENS6_IJNS7_ILi1EEESI_SI_EEESC_SE_Li128ELb1ELb1ELb0ELb0EEENS1_19SingleTileSchedulerILb1ELb0ELb1ELi128EEEEEEEEEvNT_6ParamsE:
[----:B------:R-:W-:Y:S01]  /*0000*/  LDC R1, c[0x0][0x28] ;  /* 0x00000a00ff017b82 */ /* 0x000fe20000000800 */
[----:B------:R-:W-:Y:S05]  /*0010*/  EXIT ;  /* 0x000000000000794d */ /* 0x000fea0003800000 */
.L_x_10:
        /* <DEDUP_REMOVED lines=14> */
.L_x_28:


//--------------------- .text._ZN7cutlass13device_kernelIN5flash19enable_sm80_to_sm89INS1_16FlashAttnFwdSm80INS1_25CollectiveMainloopFwdSm80ILi4ELi1ELb0EN4cute5tupleIJNS5_1CILi128EEENS7_ILi112EEENS7_ILi64EEEEEELi64ENS_6half_tEfNS_4arch4Sm80ELb0ELb0ELb0ELb1ELb1ELb1ELb1ELb0EEENS1_21CollectiveEpilogueFwdINS6_IJS8_SA_S9_EEENS6_IJNS7_ILi1EEESI_SI_EEESC_SE_Li128ELb1ELb1ELb0ELb0EEENS1_19SingleTileSchedulerILb1ELb0ELb1ELi128EEEEEEEEEvNT_6ParamsE --------------------------
	.section	.text._ZN7cutlass13device_kernelIN5flash19enable_sm80_to_sm89INS1_16FlashAttnFwdSm80INS1_25CollectiveMainloopFwdSm80ILi4ELi1ELb0EN4cute5tupleIJNS5_1CILi128EEENS7_ILi112EEENS7_ILi64EEEEEELi64ENS_6half_tEfNS_4arch4Sm80ELb0ELb0ELb0ELb1ELb1ELb1ELb1ELb0EEENS1_21CollectiveEpilogueFwdINS6_IJS8_SA_S9_EEENS6_IJNS7_ILi1EEESI_SI_EEESC_SE_Li128ELb1ELb1ELb0ELb0EEENS1_19SingleTileSchedulerILb1ELb0ELb1ELi128EEEEEEEEEvNT_6ParamsE,"ax",@progbits
	.align	128
.text._ZN7cutlass13device_kernelIN5flash19enable_sm80_to_sm89INS1_16FlashAttnFwdSm80INS1_25CollectiveMainloopFwdSm80ILi4ELi1ELb0EN4cute5tupleIJNS5_1CILi128EEENS7_ILi112EEENS7_ILi64EEEEEELi64ENS_6half_tEfNS_4arch4Sm80ELb0ELb0ELb0ELb1ELb1ELb1ELb1ELb0EEENS1_21CollectiveEpilogueFwdINS6_IJS8_SA_S9_EEENS6_IJNS7_ILi1EEESI_SI_EEESC_SE_Li128ELb1ELb1ELb0ELb0EEENS1_19SingleTileSchedulerILb1ELb0ELb1ELi128EEEEEEEEEvNT_6ParamsE:
        .type           _ZN7cutlass13device_kernelIN5flash19enable_sm80_to_sm89INS1_16FlashAttnFwdSm80INS1_25CollectiveMainloopFwdSm80ILi4ELi1ELb0EN4cute5tupleIJNS5_1CILi128EEENS7_ILi112EEENS7_ILi64EEEEEELi64ENS_6half_tEfNS_4arch4Sm80ELb0ELb0ELb0ELb1ELb1ELb1ELb1ELb0EEENS1_21CollectiveEpilogueFwdINS6_IJS8_SA_S9_EEENS6_IJNS7_ILi1EEESI_SI_EEESC_SE_Li128ELb1ELb1ELb0ELb0EEENS1_19SingleTileSchedulerILb1ELb0ELb1ELi128EEEEEEEEEvNT_6ParamsE,@function
        .size           _ZN7cutlass13device_kernelIN5flash19enable_sm80_to_sm89INS1_16FlashAttnFwdSm80INS1_25CollectiveMainloopFwdSm80ILi4ELi1ELb0EN4cute5tupleIJNS5_1CILi128EEENS7_ILi112EEENS7_ILi64EEEEEELi64ENS_6half_tEfNS_4arch4Sm80ELb0ELb0ELb0ELb1ELb1ELb1ELb1ELb0EEENS1_21CollectiveEpilogueFwdINS6_IJS8_SA_S9_EEENS6_IJNS7_ILi1EEESI_SI_EEESC_SE_Li128ELb1ELb1ELb0ELb0EEENS1_19SingleTileSchedulerILb1ELb0ELb1ELi128EEEEEEEEEvNT_6ParamsE,(.L_x_29 - _ZN7cutlass13device_kernelIN5flash19enable_sm80_to_sm89INS1_16FlashAttnFwdSm80INS1_25CollectiveMainloopFwdSm80ILi4ELi1ELb0EN4cute5tupleIJNS5_1CILi128EEENS7_ILi112EEENS7_ILi64EEEEEELi64ENS_6half_tEfNS_4arch4Sm80ELb0ELb0ELb0ELb1ELb1ELb1ELb1ELb0EEENS1_21CollectiveEpilogueFwdINS6_IJS8_SA_S9_EEENS6_IJNS7_ILi1EEESI_SI_EEESC_SE_Li128ELb1ELb1ELb0ELb0EEENS1_19SingleTileSchedulerILb1ELb0ELb1ELi128EEEEEEEEEvNT_6ParamsE)
        .other          _ZN7cutlass13device_kernelIN5flash19enable_sm80_to_sm89INS1_16FlashAttnFwdSm80INS1_25CollectiveMainloopFwdSm80ILi4ELi1ELb0EN4cute5tupleIJNS5_1CILi128EEENS7_ILi112EEENS7_ILi64EEEEEELi64ENS_6half_tEfNS_4arch4Sm80ELb0ELb0ELb0ELb1ELb1ELb1ELb1ELb0EEENS1_21CollectiveEpilogueFwdINS6_IJS8_SA_S9_EEENS6_IJNS7_ILi1EEESI_SI_EEESC_SE_Li128ELb1ELb1ELb0ELb0EEENS1_19SingleTileSchedulerILb1ELb0ELb1ELi128EEEEEEEEEvNT_6ParamsE,@"STO_CUDA_ENTRY STV_DEFAULT"
_ZN7cutlass13device_kernelIN5flash19enable_sm80_to_sm89INS1_16FlashAttnFwdSm80INS1_25CollectiveMainloopFwdSm80ILi4ELi1ELb0EN4cute5tupleIJNS5_1CILi128EEENS7_ILi112EEENS7_ILi64EEEEEELi64ENS_6half_tEfNS_4arch4Sm80ELb0ELb0ELb0ELb1ELb1ELb1ELb1ELb0EEENS1_21CollectiveEpilogueFwdINS6_IJS8_SA_S9_EEENS6_IJNS7_ILi1EEESI_SI_EEESC_SE_Li128ELb1ELb1ELb0ELb0EEENS1_19SingleTileSchedulerILb1ELb0ELb1ELi128EEEEEEEEEvNT_6ParamsE:
[----:B------:R-:W-:Y:S01]  /*0000*/  LDC R1, c[0x0][0x28] ;  /* 0x00000a00ff017b82 */ /* 0x000fe20000000800 */
[----:B------:R-:W-:Y:S05]  /*0010*/  EXIT ;  /* 0x000000000000794d */ /* 0x000fea0003800000 */
.L_x_11:
        /* <DEDUP_REMOVED lines=14> */
.L_x_29:


//--------------------- .text._ZN7cutlass13device_kernelIN5flash19enable_sm80_to_sm89INS1_16FlashAttnFwdSm80INS1_25CollectiveMainloopFwdSm80ILi4ELi1ELb0EN4cute5tupleIJNS5_1CILi128EEENS7_ILi96EEENS7_ILi64EEEEEELi64ENS_6half_tEfNS_4arch4Sm80ELb0ELb1ELb0ELb0ELb1ELb0ELb1ELb0EEENS1_21CollectiveEpilogueFwdINS6_IJS8_SA_S9_EEENS6_IJNS7_ILi1EEESI_SI_EEESC_SE_Li128ELb0ELb1ELb0ELb0EEENS1_19SingleTileSchedulerILb0ELb0ELb1ELi128EEEEEEEEEvNT_6ParamsE --------------------------
	.section	.text._ZN7cutlass13device_kernelIN5flash19enable_sm80_to_sm89INS1_16FlashAttnFwdSm80INS1_25CollectiveMainloopFwdSm80ILi4ELi1ELb0EN4cute5tupleIJNS5_1CILi128EEENS7_ILi96EEENS7_ILi64EEEEEELi64ENS_6half_tEfNS_4arch4Sm80ELb0ELb1ELb0ELb0ELb1ELb0ELb1ELb0EEENS1_21CollectiveEpilogueFwdINS6_IJS8_SA_S9_EEENS6_IJNS7_ILi1EEESI_SI_EEESC_SE_Li128ELb0ELb1ELb0ELb0EEENS1_19SingleTileSchedulerILb0ELb0ELb1ELi128EEEEEEEEEvNT_6ParamsE,"ax",@progbits
	.align	128
.text._ZN7cutlass13device_kernelIN5flash19enable_sm80_to_sm89INS1_16FlashAttnFwdSm80INS1_25CollectiveMainloopFwdSm80ILi4ELi1ELb0EN4cute5tupleIJNS5_1CILi128EEENS7_ILi96EEENS7_ILi64EEEEEELi64ENS_6half_tEfNS_4arch4Sm80ELb0ELb1ELb0ELb0ELb1ELb0ELb1ELb0EEENS1_21CollectiveEpilogueFwdINS6_IJS8_SA_S9_EEENS6_IJNS7_ILi1EEESI_SI_EEESC_SE_Li128ELb0ELb1ELb0ELb0EEENS1_19SingleTileSchedulerILb0ELb0ELb1ELi128EEEEEEEEEvNT_6ParamsE:
        .type           _ZN7cutlass13device_kernelIN5flash19enable_sm80_to_sm89INS1_16FlashAttnFwdSm80INS1_25CollectiveMainloopFwdSm80ILi4ELi1ELb0EN4cute5tupleIJNS5_1CILi128EEENS7_ILi96EEENS7_ILi64EEEEEELi64ENS_6half_tEfNS_4arch4Sm80ELb0ELb1ELb0ELb0ELb1ELb0ELb1ELb0EEENS1_21CollectiveEpilogueFwdINS6_IJS8_SA_S9_EEENS6_IJNS7_ILi1EEESI_SI_EEESC_SE_Li128ELb0ELb1ELb0ELb0EEENS1_19SingleTileSchedulerILb0ELb0ELb1ELi128EEEEEEEEEvNT_6ParamsE,@function
        .size           _ZN7cutlass13device_kernelIN5flash19enable_sm80_to_sm89INS1_16FlashAttnFwdSm80INS1_25CollectiveMainloopFwdSm80ILi4ELi1ELb0EN4cute5tupleIJNS5_1CILi128EEENS7_ILi96EEENS7_ILi64EEEEEELi64ENS_6half_tEfNS_4arch4Sm80ELb0ELb1ELb0ELb0ELb1ELb0ELb1ELb0EEENS1_21CollectiveEpilogueFwdINS6_IJS8_SA_S9_EEENS6_IJNS7_ILi1EEESI_SI_EEESC_SE_Li128ELb0ELb1ELb0ELb0EEENS1_19SingleTileSchedulerILb0ELb0ELb1ELi128EEEEEEEEEvNT_6ParamsE,(.L_x_30 - _ZN7cutlass13device_kernelIN5flash19enable_sm80_to_sm89INS1_16FlashAttnFwdSm80INS1_25CollectiveMainloopFwdSm80ILi4ELi1ELb0EN4cute5tupleIJNS5_1CILi128EEENS7_ILi96EEENS7_ILi64EEEEEELi64ENS_6half_tEfNS_4arch4Sm80ELb0ELb1ELb0ELb0ELb1ELb0ELb1ELb0EEENS1_21CollectiveEpilogueFwdINS6_IJS8_SA_S9_EEENS6_IJNS7_ILi1EEESI_SI_EEESC_SE_Li128ELb0ELb1ELb0ELb0EEENS1_19SingleTileSchedulerILb0ELb0ELb1ELi128EEEEEEEEEvNT_6ParamsE)
        .other          _ZN7cutlass13device_kernelIN5flash19enable_sm80_to_sm89INS1_16FlashAttnFwdSm80INS1_25CollectiveMainloopFwdSm80ILi4ELi1ELb0EN4cute5tupleIJNS5_1CILi128EEENS7_ILi96EEENS7_ILi64EEEEEELi64ENS_6half_tEfNS_4arch4Sm80ELb0ELb1ELb0ELb0ELb1ELb0ELb1ELb0EEENS1_21CollectiveEpilogueFwdINS6_IJS8_SA_S9_EEENS6_IJNS7_ILi1EEESI_SI_EEESC_SE_Li128ELb0ELb1ELb0ELb0EEENS1_19SingleTileSchedulerILb0ELb0ELb1ELi128EEEEEEEEEvNT_6ParamsE,@"STO_CUDA_ENTRY STV_DEFAULT"
_ZN7cutlass13device_kernelIN5flash19enable_sm80_to_sm89INS1_16FlashAttnFwdSm80INS1_25CollectiveMainloopFwdSm80ILi4ELi1ELb0EN4cute5tupleIJNS5_1CILi128EEENS7_ILi96EEENS7_ILi64EEEEEELi64ENS_6half_tEfNS_4arch4Sm80ELb0ELb1ELb0ELb0ELb1ELb0ELb1ELb0EEENS1_21CollectiveEpilogueFwdINS6_IJS8_SA_S9_EEENS6_IJNS7_ILi1EEESI_SI_EEESC_SE_Li128ELb0ELb1ELb0ELb0EEENS1_19SingleTileSchedulerILb0ELb0ELb1ELi128EEEEEEEEEvNT_6ParamsE:
[----:B------:R-:W-:Y:S01]  /*0000*/  LDC R1, c[0x0][0x28] ;  /* 0x00000a00ff017b82 */ /* 0x000fe20000000800 */
[----:B------:R-:W-:Y:S05]  /*0010*/  EXIT ;  /* 0x000000000000794d */ /* 0x000fea0003800000 */
.L_x_12:
        /* <DEDUP_REMOVED lines=14> */
.L_x_30:


//--------------------- .text._ZN7cutlass13device_kernelIN5flash19enable_sm80_to_sm89INS1_16FlashAttnFwdSm80INS1_25CollectiveMainloopFwdSm80ILi4ELi1ELb0EN4cute5tupleIJNS5_1CILi128EEENS7_ILi96EEENS7_ILi64EEEEEELi64ENS_6half_tEfNS_4arch4Sm80ELb0ELb1ELb0ELb1ELb1ELb0ELb1ELb0EEENS1_21CollectiveEpilogueFwdINS6_IJS8_SA_S9_EEENS6_IJNS7_ILi1EEESI_SI_EEESC_SE_Li128ELb1ELb1ELb0ELb0EEENS1_19SingleTileSchedulerILb1ELb0ELb1ELi128EEEEEEEEEvNT_6ParamsE --------------------------
	.section	.text._ZN7cutlass13device_kernelIN5flash19enable_sm80_to_sm89INS1_16FlashAttnFwdSm80INS1_25CollectiveMainloopFwdSm80ILi4ELi1ELb0EN4cute5tupleIJNS5_1CILi128EEENS7_ILi96EEENS7_ILi64EEEEEELi64ENS_6half_tEfNS_4arch4Sm80ELb0ELb1ELb0ELb1ELb1ELb0ELb1ELb0EEENS1_21CollectiveEpilogueFwdINS6_IJS8_SA_S9_EEENS6_IJNS7_ILi1EEESI_SI_EEESC_SE_Li128ELb1ELb1ELb0ELb0EEENS1_19SingleTileSchedulerILb1ELb0ELb1ELi128EEEEEEEEEvNT_6ParamsE,"ax",@progbits
	.align	128
.text._ZN7cutlass13device_kernelIN5flash19enable_sm80_to_sm89INS1_16FlashAttnFwdSm80INS1_25CollectiveMainloopFwdSm80ILi4ELi1ELb0EN4cute5tupleIJNS5_1CILi128EEENS7_ILi96EEENS7_ILi64EEEEEELi64ENS_6half_tEfNS_4arch4Sm80ELb0ELb1ELb0ELb1ELb1ELb0ELb1ELb0EEENS1_21CollectiveEpilogueFwdINS6_IJS8_SA_S9_EEENS6_IJNS7_ILi1EEESI_SI_EEESC_SE_Li128ELb1ELb1ELb0ELb0EEENS1_19SingleTileSchedulerILb1ELb0ELb1ELi128EEEEEEEEEvNT_6ParamsE:
        .type           _ZN7cutlass13device_kernelIN5flash19enable_sm80_to_sm89INS1_16FlashAttnFwdSm80INS1_25CollectiveMainloopFwdSm80ILi4ELi1ELb0EN4cute5tupleIJNS5_1CILi128EEENS7_ILi96EEENS7_ILi64EEEEEELi64ENS_6half_tEfNS_4arch4Sm80ELb0ELb1ELb0ELb1ELb1ELb0ELb1ELb0EEENS1_21CollectiveEpilogueFwdINS6_IJS8_SA_S9_EEENS6_IJNS7_ILi1EEESI_SI_EEESC_SE_Li128ELb1ELb1ELb0ELb0EEENS1_19SingleTileSchedulerILb1ELb0ELb1ELi128EEEEEEEEEvNT_6ParamsE,@function
        .size           _ZN7cutlass13device_kernelIN5flash19enable_sm80_to_sm89INS1_16FlashAttnFwdSm80INS1_25CollectiveMainloopFwdSm80ILi4ELi1ELb0EN4cute5tupleIJNS5_1CILi128EEENS7_ILi96EEENS7_ILi64EEEEEELi64ENS_6half_tEfNS_4arch4Sm80ELb0ELb1ELb0ELb1ELb1ELb0ELb1ELb0EEENS1_21CollectiveEpilogueFwdINS6_IJS8_SA_S9_EEENS6_IJNS7_ILi1EEESI_SI_EEESC_SE_Li128ELb1ELb1ELb0ELb0EEENS1_19SingleTileSchedulerILb1ELb0ELb1ELi128EEEEEEEEEvNT_6ParamsE,(.L_x_31 - _ZN7cutlass13device_kernelIN5flash19enable_sm80_to_sm89INS1_16FlashAttnFwdSm80INS1_25CollectiveMainloopFwdSm80ILi4ELi1ELb0EN4cute5tupleIJNS5_1CILi128EEENS7_ILi96EEENS7_ILi64EEEEEELi64ENS_6half_tEfNS_4arch4Sm80ELb0ELb1ELb0ELb1ELb1ELb0ELb1ELb0EEENS1_21CollectiveEpilogueFwdINS6_IJS8_SA_S9_EEENS6_IJNS7_ILi1EEESI_SI_EEESC_SE_Li128ELb1ELb1ELb0ELb0EEENS1_19SingleTileSchedulerILb1ELb0ELb1ELi128EEEEEEEEEvNT_6ParamsE)
        .other          _ZN7cutlass13device_kernelIN5flash19enable_sm80_to_sm89INS1_16FlashAttnFwdSm80INS1_25CollectiveMainloopFwdSm80ILi4ELi1ELb0EN4cute5tupleIJNS5_1CILi128EEENS7_ILi96EEENS7_ILi64EEEEEELi64ENS_6half_tEfNS_4arch4Sm80ELb0ELb1ELb0ELb1ELb1ELb0ELb1ELb0EEENS1_21CollectiveEpilogueFwdINS6_IJS8_SA_S9_EEENS6_IJNS7_ILi1EEESI_SI_EEESC_SE_Li128ELb1ELb1ELb0ELb0EEENS1_19SingleTileSchedulerILb1ELb0ELb1ELi128EEEEEEEEEvNT_6ParamsE,@"STO_CUDA_ENTRY STV_DEFAULT"
_ZN7cutlass13device_kernelIN5flash19enable_sm80_to_sm89INS1_16FlashAttnFwdSm80INS1_25CollectiveMainloopFwdSm80ILi4ELi1ELb0EN4cute5tupleIJNS5_1CILi128EEENS7_ILi96EEENS7_ILi64EEEEEELi64ENS_6half_tEfNS_4arch4Sm80ELb0ELb1ELb0ELb1ELb1ELb0ELb1ELb0EEENS1_21CollectiveEpilogueFwdINS6_IJS8_SA_S9_EEENS6_IJNS7_ILi1EEESI_SI_EEESC_SE_Li128ELb1ELb1ELb0ELb0EEENS1_19SingleTileSchedulerILb1ELb0ELb1ELi128EEEEEEEEEvNT_6ParamsE:
[----:B------:R-:W-:Y:S01]  /*0000*/  LDC R1, c[0x0][0x28] ;  /* 0x00000a00ff017b82 */ /* 0x000fe20000000800 */
[----:B------:R-:W-:Y:S05]  /*0010*/  EXIT ;  /* 0x000000000000794d */ /* 0x000fea0003800000 */
.L_x_13:
        /* <DEDUP_REMOVED lines=14> */
.L_x_31:


//--------------------- .text._ZN7cutlass13device_kernelIN5flash19enable_sm80_to_sm89INS1_16FlashAttnFwdSm80INS1_25CollectiveMainloopFwdSm80ILi4ELi1ELb0EN4cute5tupleIJNS5_1CILi128EEENS7_ILi96EEENS7_ILi64EEEEEELi64ENS_6half_tEfNS_4arch4Sm80ELb0ELb1ELb0ELb1ELb1ELb1ELb1ELb0EEENS1_21CollectiveEpilogueFwdINS6_IJS8_SA_S9_EEENS6_IJNS7_ILi1EEESI_SI_EEESC_SE_Li128ELb1ELb1ELb0ELb0EEENS1_19SingleTileSchedulerILb1ELb0ELb1ELi128EEEEEEEEEvNT_6ParamsE --------------------------
	.section	.text._ZN7cutlass13device_kernelIN5flash19enable_sm80_to_sm89INS1_16FlashAttnFwdSm80INS1_25CollectiveMainloopFwdSm80ILi4ELi1ELb0EN4cute5tupleIJNS5_1CILi128EEENS7_ILi96EEENS7_ILi64EEEEEELi64ENS_6half_tEfNS_4arch4Sm80ELb0ELb1ELb0ELb1ELb1ELb1ELb1ELb0EEENS1_21CollectiveEpilogueFwdINS6_IJS8_SA_S9_EEENS6_IJNS7_ILi1EEESI_SI_EEESC_SE_Li128ELb1ELb1ELb0ELb0EEENS1_19SingleTileSchedulerILb1ELb0ELb1ELi128EEEEEEEEEvNT_6ParamsE,"ax",@progbits
	.align	128
.text._ZN7cutlass13device_kernelIN5flash19enable_sm80_to_sm89INS1_16FlashAttnFwdSm80INS1_25CollectiveMainloopFwdSm80ILi4ELi1ELb0EN4cute5tupleIJNS5_1CILi128EEENS7_ILi96EEENS7_ILi64EEEEEELi64ENS_6half_tEfNS_4arch4Sm80ELb0ELb1ELb0ELb1ELb1ELb1ELb1ELb0EEENS1_21CollectiveEpilogueFwdINS6_IJS8_SA_S9_EEENS6_IJNS7_ILi1EEESI_SI_EEESC_SE_Li128ELb1ELb1ELb0ELb0EEENS1_19SingleTileSchedulerILb1ELb0ELb1ELi128EEEEEEEEEvNT_6ParamsE:
        .type           _ZN7cutlass13device_kernelIN5flash19enable_sm80_to_sm89INS1_16FlashAttnFwdSm80INS1_25CollectiveMainloopFwdSm80ILi4ELi1ELb0EN4cute5tupleIJNS5_1CILi128EEENS7_ILi96EEENS7_ILi64EEEEEELi64ENS_6half_tEfNS_4arch4Sm80ELb0ELb1ELb0ELb1ELb1ELb1ELb1ELb0EEENS1_21CollectiveEpilogueFwdINS6_IJS8_SA_S9_EEENS6_IJNS7_ILi1EEESI_SI_EEESC_SE_Li128ELb1ELb1ELb0ELb0EEENS1_19SingleTileSchedulerILb1ELb0ELb1ELi128EEEEEEEEEvNT_6ParamsE,@function
        .size           _ZN7cutlass13device_kernelIN5flash19enable_sm80_to_sm89INS1_16FlashAttnFwdSm80INS1_25CollectiveMainloopFwdSm80ILi4ELi1ELb0EN4cute5tupleIJNS5_1CILi128EEENS7_ILi96EEENS7_ILi64EEEEEELi64ENS_6half_tEfNS_4arch4Sm80ELb0ELb1ELb0ELb1ELb1ELb1ELb1ELb0EEENS1_21CollectiveEpilogueFwdINS6_IJS8_SA_S9_EEENS6_IJNS7_ILi1EEESI_SI_EEESC_SE_Li128ELb1ELb1ELb0ELb0EEENS1_19SingleTileSchedulerILb1ELb0ELb1ELi128EEEEEEEEEvNT_6ParamsE,(.L_x_32 - _ZN7cutlass13device_kernelIN5flash19enable_sm80_to_sm89INS1_16FlashAttnFwdSm80INS1_25CollectiveMainloopFwdSm80ILi4ELi1ELb0EN4cute5tupleIJNS5_1CILi128EEENS7_ILi96EEENS7_ILi64EEEEEELi64ENS_6half_tEfNS_4arch4Sm80ELb0ELb1ELb0ELb1ELb1ELb1ELb1ELb0EEENS1_21CollectiveEpilogueFwdINS6_IJS8_SA_S9_EEENS6_IJNS7_ILi1EEESI_SI_EEESC_SE_Li128ELb1ELb1ELb0ELb0EEENS1_19SingleTileSchedulerILb1ELb0ELb1ELi128EEEEEEEEEvNT_6ParamsE)
        .other          _ZN7cutlass13device_kernelIN5flash19enable_sm80_to_sm89INS1_16FlashAttnFwdSm80INS1_25CollectiveMainloopFwdSm80ILi4ELi1ELb0EN4cute5tupleIJNS5_1CILi128EEENS7_ILi96EEENS7_ILi64EEEEEELi64ENS_6half_tEfNS_4arch4Sm80ELb0ELb1ELb0ELb1ELb1ELb1ELb1ELb0EEENS1_21CollectiveEpilogueFwdINS6_IJS8_SA_S9_EEENS6_IJNS7_ILi1EEESI_SI_EEESC_SE_Li128ELb1ELb1ELb0ELb0EEENS1_19SingleTileSchedulerILb1ELb0ELb1ELi128EEEEEEEEEvNT_6ParamsE,@"STO_CUDA_ENTRY STV_DEFAULT"
_ZN7cutlass13device_kernelIN5flash19enable_sm80_to_sm89INS1_16FlashAttnFwdSm80INS1_25CollectiveMainloopFwdSm80ILi4ELi1ELb0EN4cute5tupleIJNS5_1CILi128EEENS7_ILi96EEENS7_ILi64EEEEEELi64ENS_6half_tEfNS_4arch4Sm80ELb0ELb1ELb0ELb1ELb1ELb1ELb1ELb0EEENS1_21CollectiveEpilogueFwdINS6_IJS8_SA_S9_EEENS6_IJNS7_ILi1EEESI_SI_EEESC_SE_Li128ELb1ELb1ELb0ELb0EEENS1_19SingleTileSchedulerILb1ELb0ELb1ELi128EEEEEEEEEvNT_6ParamsE:
[----:B------:R-:W-:Y:S01]  /*0000*/  LDC R1, c[0x0][0x28] ;  /* 0x00000a00ff017b82 */ /* 0x000fe20000000800 */
[----:B------:R-:W-:Y:S05]  /*0010*/  EXIT ;  /* 0x000000000000794d */ /* 0x000fea0003800000 */
.L_x_14:
        /* <DEDUP_REMOVED lines=14> */
.L_x_32:


//--------------------- .text._ZN7cutlass13device_kernelIN5flash19enable_sm80_to_sm89INS1_16FlashAttnFwdSm80INS1_25CollectiveMainloopFwdSm80ILi4ELi1ELb0EN4cute5tupleIJNS5_1CILi128EEENS7_ILi112EEENS7_ILi64EEEEEELi64ENS_6half_tEfNS_4arch4Sm80ELb1ELb0ELb0ELb0ELb1ELb0ELb1ELb0EEENS1_21CollectiveEpilogueFwdINS6_IJS8_SA_S9_EEENS6_IJNS7_ILi1EEESI_SI_EEESC_SE_Li128ELb0ELb1ELb0ELb0EEENS1_30DynamicPersistentTileSchedulerILi128ELi128ELb0ELb1ELb0EEEEEEEEEvNT_6ParamsE --------------------------
	.section	.text._ZN7cutlass13device_kernelIN5flash19enable_sm80_to_sm89INS1_16FlashAttnFwdSm80INS1_25CollectiveMainloopFwdSm80ILi4ELi1ELb0EN4cute5tupleIJNS5_1CILi128EEENS7_ILi112EEENS7_ILi64EEEEEELi64ENS_6half_tEfNS_4arch4Sm80ELb1ELb0ELb0ELb0ELb1ELb0ELb1ELb0EEENS1_21CollectiveEpilogueFwdINS6_IJS8_SA_S9_EEENS6_IJNS7_ILi1EEESI_SI_EEESC_SE_Li128ELb0ELb1ELb0ELb0EEENS1_30DynamicPersistentTileSchedulerILi128ELi128ELb0ELb1ELb0EEEEEEEEEvNT_6ParamsE,"ax",@progbits
	.align	128
.text._ZN7cutlass13device_kernelIN5flash19enable_sm80_to_sm89INS1_16FlashAttnFwdSm80INS1_25CollectiveMainloopFwdSm80ILi4ELi1ELb0EN4cute5tupleIJNS5_1CILi128EEENS7_ILi112EEENS7_ILi64EEEEEELi64ENS_6half_tEfNS_4arch4Sm80ELb1ELb0ELb0ELb0ELb1ELb0ELb1ELb0EEENS1_21CollectiveEpilogueFwdINS6_IJS8_SA_S9_EEENS6_IJNS7_ILi1EEESI_SI_EEESC_SE_Li128ELb0ELb1ELb0ELb0EEENS1_30DynamicPersistentTileSchedulerILi128ELi128ELb0ELb1ELb0EEEEEEEEEvNT_6ParamsE:
        .type           _ZN7cutlass13device_kernelIN5flash19enable_sm80_to_sm89INS1_16FlashAttnFwdSm80INS1_25CollectiveMainloopFwdSm80ILi4ELi1ELb0EN4cute5tupleIJNS5_1CILi128EEENS7_ILi112EEENS7_ILi64EEEEEELi64ENS_6half_tEfNS_4arch4Sm80ELb1ELb0ELb0ELb0ELb1ELb0ELb1ELb0EEENS1_21CollectiveEpilogueFwdINS6_IJS8_SA_S9_EEENS6_IJNS7_ILi1EEESI_SI_EEESC_SE_Li128ELb0ELb1ELb0ELb0EEENS1_30DynamicPersistentTileSchedulerILi128ELi128ELb0ELb1ELb0EEEEEEEEEvNT_6ParamsE,@function
        .size           _ZN7cutlass13device_kernelIN5flash19enable_sm80_to_sm89INS1_16FlashAttnFwdSm80INS1_25CollectiveMainloopFwdSm80ILi4ELi1ELb0EN4cute5tupleIJNS5_1CILi128EEENS7_ILi112EEENS7_ILi64EEEEEELi64ENS_6half_tEfNS_4arch4Sm80ELb1ELb0ELb0ELb0ELb1ELb0ELb1ELb0EEENS1_21CollectiveEpilogueFwdINS6_IJS8_SA_S9_EEENS6_IJNS7_ILi1EEESI_SI_EEESC_SE_Li128ELb0ELb1ELb0ELb0EEENS1_30DynamicPersistentTileSchedulerILi128ELi128ELb0ELb1ELb0EEEEEEEEEvNT_6ParamsE,(.L_x_33 - _ZN7cutlass13device_kernelIN5flash19enable_sm80_to_sm89INS1_16FlashAttnFwdSm80INS1_25CollectiveMainloopFwdSm80ILi4ELi1ELb0EN4cute5tupleIJNS5_1CILi128EEENS7_ILi112EEENS7_ILi64EEEEEELi64ENS_6half_tEfNS_4arch4Sm80ELb1ELb0ELb0ELb0ELb1ELb0ELb1ELb0EEENS1_21CollectiveEpilogueFwdINS6_IJS8_SA_S9_EEENS6_IJNS7_ILi1EEESI_SI_EEESC_SE_Li128ELb0ELb1ELb0ELb0EEENS1_30DynamicPersistentTileSchedulerILi128ELi128ELb0ELb1ELb0EEEEEEEEEvNT_6ParamsE)
        .other          _ZN7cutlass13device_kernelIN5flash19enable_sm80_to_sm89INS1_16FlashAttnFwdSm80INS1_25CollectiveMainloopFwdSm80ILi4ELi1ELb0EN4cute5tupleIJNS5_1CILi128EEENS7_ILi112EEENS7_ILi64EEEEEELi64ENS_6half_tEfNS_4arch4Sm80ELb1ELb0ELb0ELb0ELb1ELb0ELb1ELb0EEENS1_21CollectiveEpilogueFwdINS6_IJS8_SA_S9_EEENS6_IJNS7_ILi1EEESI_SI_EEESC_SE_Li128ELb0ELb1ELb0ELb0EEENS1_30DynamicPersistentTileSchedulerILi128ELi128ELb0ELb1ELb0EEEEEEEEEvNT_6ParamsE,@"STO_CUDA_ENTRY STV_DEFAULT"
_ZN7cutlass13device_kernelIN5flash19enable_sm80_to_sm89INS1_16FlashAttnFwdSm80INS1_25CollectiveMainloopFwdSm80ILi4ELi1ELb0EN4cute5tupleIJNS5_1CILi128EEENS7_ILi112EEENS7_ILi64EEEEEELi64ENS_6half_tEfNS_4arch4Sm80ELb1ELb0ELb0ELb0ELb1ELb0ELb1ELb0EEENS1_21CollectiveEpilogueFwdINS6_IJS8_SA_S9_EEENS6_IJNS7_ILi1EEESI_SI_EEESC_SE_Li128ELb0ELb1ELb0ELb0EEENS1_30DynamicPersistentTileSchedulerILi128ELi128ELb0ELb1ELb0EEEEEEEEEvNT_6ParamsE:
[----:B------:R-:W-:Y:S01]  /*0000*/  LDC R1, c[0x0][0x28] ;  /* 0x00000a00ff017b82 */ /* 0x000fe20000000800 */
[----:B------:R-:W-:Y:S05]  /*0010*/  EXIT ;  /* 0x000000000000794d */ /* 0x000fea0003800000 */
.L_x_15:
        /* <DEDUP_REMOVED lines=14> */
.L_x_33:


//--------------------- .text._ZN7cutlass13device_kernelIN5flash19enable_sm80_to_sm89INS1_16FlashAttnFwdSm80INS1_25CollectiveMainloopFwdSm80ILi4ELi1ELb0EN4cute5tupleIJNS5_1CILi128EEENS7_ILi112EEENS7_ILi64EEEEEELi64ENS_6half_tEfNS_4arch4Sm80ELb1ELb0ELb0ELb1ELb1ELb0ELb1ELb0EEENS1_21CollectiveEpilogueFwdINS6_IJS8_SA_S9_EEENS6_IJNS7_ILi1EEESI_SI_EEESC_SE_Li128ELb1ELb1ELb0ELb0EEENS1_19SingleTileSchedulerILb1ELb0ELb1ELi128EEEEEEEEEvNT_6ParamsE --------------------------
	.section	.text._ZN7cutlass13device_kernelIN5flash19enable_sm80_to_sm89INS1_16FlashAttnFwdSm80INS1_25CollectiveMainloopFwdSm80ILi4ELi1ELb0EN4cute5tupleIJNS5_1CILi128EEENS7_ILi112EEENS7_ILi64EEEEEELi64ENS_6half_tEfNS_4arch4Sm80ELb1ELb0ELb0ELb1ELb1ELb0ELb1ELb0EEENS1_21CollectiveEpilogueFwdINS6_IJS8_SA_S9_EEENS6_IJNS7_ILi1EEESI_SI_EEESC_SE_Li128ELb1ELb1ELb0ELb0EEENS1_19SingleTileSchedulerILb1ELb0ELb1ELi128EEEEEEEEEvNT_6ParamsE,"ax",@progbits
	.align	128
.text._ZN7cutlass13device_kernelIN5flash19enable_sm80_to_sm89INS1_16FlashAttnFwdSm80INS1_25CollectiveMainloopFwdSm80ILi4ELi1ELb0EN4cute5tupleIJNS5_1CILi128EEENS7_ILi112EEENS7_ILi64EEEEEELi64ENS_6half_tEfNS_4arch4Sm80ELb1ELb0ELb0ELb1ELb1ELb0ELb1ELb0EEENS1_21CollectiveEpilogueFwdINS6_IJS8_SA_S9_EEENS6_IJNS7_ILi1EEESI_SI_EEESC_SE_Li128ELb1ELb1ELb0ELb0EEENS1_19SingleTileSchedulerILb1ELb0ELb1ELi128EEEEEEEEEvNT_6ParamsE:
        .type           _ZN7cutlass13device_kernelIN5flash19enable_sm80_to_sm89INS1_16FlashAttnFwdSm80INS1_25CollectiveMainloopFwdSm80ILi4ELi1ELb0EN4cute5tupleIJNS5_1CILi128EEENS7_ILi112EEENS7_ILi64EEEEEELi64ENS_6half_tEfNS_4arch4Sm80ELb1ELb0ELb0ELb1ELb1ELb0ELb1ELb0EEENS1_21CollectiveEpilogueFwdINS6_IJS8_SA_S9_EEENS6_IJNS7_ILi1EEESI_SI_EEESC_SE_Li128ELb1ELb1ELb0ELb0EEENS1_19SingleTileSchedulerILb1ELb0ELb1ELi128EEEEEEEEEvNT_6ParamsE,@function
        .size           _ZN7cutlass13device_kernelIN5flash19enable_sm80_to_sm89INS1_16FlashAttnFwdSm80INS1_25CollectiveMainloopFwdSm80ILi4ELi1ELb0EN4cute5tupleIJNS5_1CILi128EEENS7_ILi112EEENS7_ILi64EEEEEELi64ENS_6half_tEfNS_4arch4Sm80ELb1ELb0ELb0ELb1ELb1ELb0ELb1ELb0EEENS1_21CollectiveEpilogueFwdINS6_IJS8_SA_S9_EEENS6_IJNS7_ILi1EEESI_SI_EEESC_SE_Li128ELb1ELb1ELb0ELb0EEENS1_19SingleTileSchedulerILb1ELb0ELb1ELi128EEEEEEEEEvNT_6ParamsE,(.L_x_34 - _ZN7cutlass13device_kernelIN5flash19enable_sm80_to_sm89INS1_16FlashAttnFwdSm80INS1_25CollectiveMainloopFwdSm80ILi4ELi1ELb0EN4cute5tupleIJNS5_1CILi128EEENS7_ILi112EEENS7_ILi64EEEEEELi64ENS_6half_tEfNS_4arch4Sm80ELb1ELb0ELb0ELb1ELb1ELb0ELb1ELb0EEENS1_21CollectiveEpilogueFwdINS6_IJS8_SA_S9_EEENS6_IJNS7_ILi1EEESI_SI_EEESC_SE_Li128ELb1ELb1ELb0ELb0EEENS1_19SingleTileSchedulerILb1ELb0ELb1ELi128EEEEEEEEEvNT_6ParamsE)
        .other          _ZN7cutlass13device_kernelIN5flash19enable_sm80_to_sm89INS1_16FlashAttnFwdSm80INS1_25CollectiveMainloopFwdSm80ILi4ELi1ELb0EN4cute5tupleIJNS5_1CILi128EEENS7_ILi112EEENS7_ILi64EEEEEELi64ENS_6half_tEfNS_4arch4Sm80ELb1ELb0ELb0ELb1ELb1ELb0ELb1ELb0EEENS1_21CollectiveEpilogueFwdINS6_IJS8_SA_S9_EEENS6_IJNS7_ILi1EEESI_SI_EEESC_SE_Li128ELb1ELb1ELb0ELb0EEENS1_19SingleTileSchedulerILb1ELb0ELb1ELi128EEEEEEEEEvNT_6ParamsE,@"STO_CUDA_ENTRY STV_DEFAULT"
_ZN7cutlass13device_kernelIN5flash19enable_sm80_to_sm89INS1_16FlashAttnFwdSm80INS1_25CollectiveMainloopFwdSm80ILi4ELi1ELb0EN4cute5tupleIJNS5_1CILi128EEENS7_ILi112EEENS7_ILi64EEEEEELi64ENS_6half_tEfNS_4arch4Sm80ELb1ELb0ELb0ELb1ELb1ELb0ELb1ELb0EEENS1_21CollectiveEpilogueFwdINS6_IJS8_SA_S9_EEENS6_IJNS7_ILi1EEESI_SI_EEESC_SE_Li128ELb1ELb1ELb0ELb0EEENS1_19SingleTileSchedulerILb1ELb0ELb1ELi128EEEEEEEEEvNT_6ParamsE:
[----:B------:R-:W-:Y:S01]  /*0000*/  LDC R1, c[0x0][0x28] ;  /* 0x00000a00ff017b82 */ /* 0x000fe20000000800 */
[----:B------:R-:W-:Y:S05]  /*0010*/  EXIT ;  /* 0x000000000000794d */ /* 0x000fea0003800000 */
.L_x_16:
        /* <DEDUP_REMOVED lines=14> */
.L_x_34:


//--------------------- .text._ZN7cutlass13device_kernelIN5flash19enable_sm80_to_sm89INS1_16FlashAttnFwdSm80INS1_25CollectiveMainloopFwdSm80ILi4ELi1ELb0EN4cute5tupleIJNS5_1CILi128EEENS7_ILi112EEENS7_ILi64EEEEEELi64ENS_6half_tEfNS_4arch4Sm80ELb1ELb0ELb0ELb1ELb1ELb1ELb1ELb0EEENS1_21CollectiveEpilogueFwdINS6_IJS8_SA_S9_EEENS6_IJNS7_ILi1EEESI_SI_EEESC_SE_Li128ELb1ELb1ELb0ELb0EEENS1_19SingleTileSchedulerILb1ELb0ELb1ELi128EEEEEEEEEvNT_6ParamsE --------------------------
	.section	.text._ZN7cutlass13device_kernelIN5flash19enable_sm80_to_sm89INS1_16FlashAttnFwdSm80INS1_25CollectiveMainloopFwdSm80ILi4ELi1ELb0EN4cute5tupleIJNS5_1CILi128EEENS7_ILi112EEENS7_ILi64EEEEEELi64ENS_6half_tEfNS_4arch4Sm80ELb1ELb0ELb0ELb1ELb1ELb1ELb1ELb0EEENS1_21CollectiveEpilogueFwdINS6_IJS8_SA_S9_EEENS6_IJNS7_ILi1EEESI_SI_EEESC_SE_Li128ELb1ELb1ELb0ELb0EEENS1_19SingleTileSchedulerILb1ELb0ELb1ELi128EEEEEEEEEvNT_6ParamsE,"ax",@progbits
	.align	128
.text._ZN7cutlass13device_kernelIN5flash19enable_sm80_to_sm89INS1_16FlashAttnFwdSm80INS1_25CollectiveMainloopFwdSm80ILi4ELi1ELb0EN4cute5tupleIJNS5_1CILi128EEENS7_ILi112EEENS7_ILi64EEEEEELi64ENS_6half_tEfNS_4arch4Sm80ELb1ELb0ELb0ELb1ELb1ELb1ELb1ELb0EEENS1_21CollectiveEpilogueFwdINS6_IJS8_SA_S9_EEENS6_IJNS7_ILi1EEESI_SI_EEESC_SE_Li128ELb1ELb1ELb0ELb0EEENS1_19SingleTileSchedulerILb1ELb0ELb1ELi128EEEEEEEEEvNT_6ParamsE:
        .type           _ZN7cutlass13device_kernelIN5flash19enable_sm80_to_sm89INS1_16FlashAttnFwdSm80INS1_25CollectiveMainloopFwdSm80ILi4ELi1ELb0EN4cute5tupleIJNS5_1CILi128EEENS7_ILi112EEENS7_ILi64EEEEEELi64ENS_6half_tEfNS_4arch4Sm80ELb1ELb0ELb0ELb1ELb1ELb1ELb1ELb0EEENS1_21CollectiveEpilogueFwdINS6_IJS8_SA_S9_EEENS6_IJNS7_ILi1EEESI_SI_EEESC_SE_Li128ELb1ELb1ELb0ELb0EEENS1_19SingleTileSchedulerILb1ELb0ELb1ELi128EEEEEEEEEvNT_6ParamsE,@function
        .size           _ZN7cutlass13device_kernelIN5flash19enable_sm80_to_sm89INS1_16FlashAttnFwdSm80INS1_25CollectiveMainloopFwdSm80ILi4ELi1ELb0EN4cute5tupleIJNS5_1CILi128EEENS7_ILi112EEENS7_ILi64EEEEEELi64ENS_6half_tEfNS_4arch4Sm80ELb1ELb0ELb0ELb1ELb1ELb1ELb1ELb0EEENS1_21CollectiveEpilogueFwdINS6_IJS8_SA_S9_EEENS6_IJNS7_ILi1EEESI_SI_EEESC_SE_Li128ELb1ELb1ELb0ELb0EEENS1_19SingleTileSchedulerILb1ELb0ELb1ELi128EEEEEEEEEvNT_6ParamsE,(.L_x_35 - _ZN7cutlass13device_kernelIN5flash19enable_sm80_to_sm89INS1_16FlashAttnFwdSm80INS1_25CollectiveMainloopFwdSm80ILi4ELi1ELb0EN4cute5tupleIJNS5_1CILi128EEENS7_ILi112EEENS7_ILi64EEEEEELi64ENS_6half_tEfNS_4arch4Sm80ELb1ELb0ELb0ELb1ELb1ELb1ELb1ELb0EEENS1_21CollectiveEpilogueFwdINS6_IJS8_SA_S9_EEENS6_IJNS7_ILi1EEESI_SI_EEESC_SE_Li128ELb1ELb1ELb0ELb0EEENS1_19SingleTileSchedulerILb1ELb0ELb1ELi128EEEEEEEEEvNT_6ParamsE)
        .other          _ZN7cutlass13device_kernelIN5flash19enable_sm80_to_sm89INS1_16FlashAttnFwdSm80INS1_25CollectiveMainloopFwdSm80ILi4ELi1ELb0EN4cute5tupleIJNS5_1CILi128EEENS7_ILi112EEENS7_ILi64EEEEEELi64ENS_6half_tEfNS_4arch4Sm80ELb1ELb0ELb0ELb1ELb1ELb1ELb1ELb0EEENS1_21CollectiveEpilogueFwdINS6_IJS8_SA_S9_EEENS6_IJNS7_ILi1EEESI_SI_EEESC_SE_Li128ELb1ELb1ELb0ELb0EEENS1_19SingleTileSchedulerILb1ELb0ELb1ELi128EEEEEEEEEvNT_6ParamsE,@"STO_CUDA_ENTRY STV_DEFAULT"
_ZN7cutlass13device_kernelIN5flash19enable_sm80_to_sm89INS1_16FlashAttnFwdSm80INS1_25CollectiveMainloopFwdSm80ILi4ELi1ELb0EN4cute5tupleIJNS5_1CILi128EEENS7_ILi112EEENS7_ILi64EEEEEELi64ENS_6half_tEfNS_4arch4Sm80ELb1ELb0ELb0ELb1ELb1ELb1ELb1ELb0EEENS1_21CollectiveEpilogueFwdINS6_IJS8_SA_S9_EEENS6_IJNS7_ILi1EEESI_SI_EEESC_SE_Li128ELb1ELb1ELb0ELb0EEENS1_19SingleTileSchedulerILb1ELb0ELb1ELi128EEEEEEEEEvNT_6ParamsE:
[----:B------:R-:W-:Y:S01]  /*0000*/  LDC R1, c[0x0][0x28] ;  /* 0x00000a00ff017b82 */ /* 0x000fe20000000800 */
[----:B------:R-:W-:Y:S05]  /*0010*/  EXIT ;  /* 0x000000000000794d */ /* 0x000fea0003800000 */
.L_x_17:
        /* <DEDUP_REMOVED lines=14> */
.L_x_35:


//--------------------- .nv.shared.reserved.0     --------------------------
	.section	.nv.shared.reserved.0,"aw",@nobits
	.weak		__nv_reservedSMEM_offset_0_alias
	.size		__nv_reservedSMEM_offset_0_alias, 0, 0
	.other		__nv_reservedSMEM_offset_0_alias,@"STO_CUDA_RESERVED_SHARED STV_DEFAULT"
__nv_reservedSMEM_offset_0_alias:
	.zero		0


//--------------------- .nv.global                --------------------------
	.section	.nv.global,"aw",@nobits
.nv.global:
	.type		_ZN82_INTERNAL_fdc0a450_46_flash_fwd_hdim64_fp16_paged_softcapall_sm80_cu_f3e6f9ee_38834cute1_E,@object
	.size		_ZN82_INTERNAL_fdc0a450_46_flash_fwd_hdim64_fp16_paged_softcapall_sm80_cu_f3e6f9ee_38834cute1_E,(_ZN82_INTERNAL_fdc0a450_46_flash_fwd_hdim64_fp16_paged_softcapall_sm80_cu_f3e6f9ee_38834cuda3std3__45__cpo6cbeginE - _ZN82_INTERNAL_fdc0a450_46_flash_fwd_hdim64_fp16_paged_softcapall_sm80_cu_f3e6f9ee_38834cute1_E)
_ZN82_INTERNAL_fdc0a450_46_flash_fwd_hdim64_fp16_paged_softcapall_sm80_cu_f3e6f9ee_38834cute1_E:
	.zero		1
	.type		_ZN82_INTERNAL_fdc0a450_46_flash_fwd_hdim64_fp16_paged_softcapall_sm80_cu_f3e6f9ee_38834cuda3std3__45__cpo6cbeginE,@object
	.size		_ZN82_INTERNAL_fdc0a450_46_flash_fwd_hdim64_fp16_paged_softcapall_sm80_cu_f3e6f9ee_38834cuda3std3__45__cpo6cbeginE,(_ZN82_INTERNAL_fdc0a450_46_flash_fwd_hdim64_fp16_paged_softcapall_sm80_cu_f3e6f9ee_38834cuda3std3__48in_placeE - _ZN82_INTERNAL_fdc0a450_46_flash_fwd_hdim64_fp16_paged_softcapall_sm80_cu_f3e6f9ee_38834cuda3std3__45__cpo6cbeginE)
_ZN82_INTERNAL_fdc0a450_46_flash_fwd_hdim64_fp16_paged_softcapall_sm80_cu_f3e6f9ee_38834cuda3std3__45__cpo6cbeginE:
	.zero		1
	.type		_ZN82_INTERNAL_fdc0a450_46_flash_fwd_hdim64_fp16_paged_softcapall_sm80_cu_f3e6f9ee_38834cuda3std3__48in_placeE,@object
	.size		_ZN82_INTERNAL_fdc0a450_46_flash_fwd_hdim64_fp16_paged_softcapall_sm80_cu_f3e6f9ee_38834cuda3std3__48in_placeE,(_ZN82_INTERNAL_fdc0a450_46_flash_fwd_hdim64_fp16_paged_softcapall_sm80_cu_f3e6f9ee_38834cuda3std6ranges3__45__cpo9iter_moveE - _ZN82_INTERNAL_fdc0a450_46_flash_fwd_hdim64_fp16_paged_softcapall_sm80_cu_f3e6f9ee_38834cuda3std3__48in_placeE)
_ZN82_INTERNAL_fdc0a450_46_flash_fwd_hdim64_fp16_paged_softcapall_sm80_cu_f3e6f9ee_38834cuda3std3__48in_placeE:
	.zero		1
	.type		_ZN82_INTERNAL_fdc0a450_46_flash_fwd_hdim64_fp16_paged_softcapall_sm80_cu_f3e6f9ee_38834cuda3std6ranges3__45__cpo9iter_moveE,@object
	.size		_ZN82_INTERNAL_fdc0a450_46_flash_fwd_hdim64_fp16_paged_softcapall_sm80_cu_f3e6f9ee_38834cuda3std6ranges3__45__cpo9iter_moveE,(_ZN82_INTERNAL_fdc0a450_46_flash_fwd_hdim64_fp16_paged_softcapall_sm80_cu_f3e6f9ee_38834cuda3std3__45__cpo5beginE - _ZN82_INTERNAL_fdc0a450_46_flash_fwd_hdim64_fp16_paged_softcapall_sm80_cu_f3e6f9ee_38834cuda3std6ranges3__45__cpo9iter_moveE)
_ZN82_INTERNAL_fdc0a450_46_flash_fwd_hdim64_fp16_paged_softcapall_sm80_cu_f3e6f9ee_38834cuda3std6ranges3__45__cpo9iter_moveE:
	.zero		1
	.type		_ZN82_INTERNAL_fdc0a450_46_flash_fwd_hdim64_fp16_paged_softcapall_sm80_cu_f3e6f9ee_38834cuda3std3__45__cpo5beginE,@object
	.size		_ZN82_INTERNAL_fdc0a450_46_flash_fwd_hdim64_fp16_paged_softcapall_sm80_cu_f3e6f9ee_38834cuda3std3__45__cpo5beginE,(_ZN82_INTERNAL_fdc0a450_46_flash_fwd_hdim64_fp16_paged_softcapall_sm80_cu_f3e6f9ee_38834cuda3std3__484_GLOBAL__N__fdc0a450_46_flash_fwd_hdim64_fp16_paged_softcapall_sm80_cu_f3e6f9ee_38836ignoreE - _ZN82_INTERNAL_fdc0a450_46_flash_fwd_hdim64_fp16_paged_softcapall_sm80_cu_f3e6f9ee_38834cuda3std3__45__cpo5beginE)
_ZN82_INTERNAL_fdc0a450_46_flash_fwd_hdim64_fp16_paged_softcapall_sm80_cu_f3e6f9ee_38834cuda3std3__45__cpo5beginE:
	.zero		1
	.type		_ZN82_INTERNAL_fdc0a450_46_flash_fwd_hdim64_fp16_paged_softcapall_sm80_cu_f3e6f9ee_38834cuda3std3__484_GLOBAL__N__fdc0a450_46_flash_fwd_hdim64_fp16_paged_softcapall_sm80_cu_f3e6f9ee_38836ignoreE,@object
	.size		_ZN82_INTERNAL_fdc0a450_46_flash_fwd_hdim64_fp16_paged_softcapall_sm80_cu_f3e6f9ee_38834cuda3std3__484_GLOBAL__N__fdc0a450_46_flash_fwd_hdim64_fp16_paged_softcapall_sm80_cu_f3e6f9ee_38836ignoreE,(_ZN82_INTERNAL_fdc0a450_46_flash_fwd_hdim64_fp16_paged_softcapall_sm80_cu_f3e6f9ee_38834cute7productE - _ZN82_INTERNAL_fdc0a450_46_flash_fwd_hdim64_fp16_paged_softcapall_sm80_cu_f3e6f9ee_38834cuda3std3__484_GLOBAL__N__fdc0a450_46_flash_fwd_hdim64_fp16_paged_softcapall_sm80_cu_f3e6f9ee_38836ignoreE)
_ZN82_INTERNAL_fdc0a450_46_flash_fwd_hdim64_fp16_paged_softcapall_sm80_cu_f3e6f9ee_38834cuda3std3__484_GLOBAL__N__fdc0a450_46_flash_fwd_hdim64_fp16_paged_softcapall_sm80_cu_f3e6f9ee_38836ignoreE:
	.zero		1
	.type		_ZN82_INTERNAL_fdc0a450_46_flash_fwd_hdim64_fp16_paged_softcapall_sm80_cu_f3e6f9ee_38834cute7productE,@object
	.size		_ZN82_INTERNAL_fdc0a450_46_flash_fwd_hdim64_fp16_paged_softcapall_sm80_cu_f3e6f9ee_38834cute7productE,(_ZN82_INTERNAL_fdc0a450_46_flash_fwd_hdim64_fp16_paged_softcapall_sm80_cu_f3e6f9ee_38834cuda3std3__45__cpo3endE - _ZN82_INTERNAL_fdc0a450_46_flash_fwd_hdim64_fp16_paged_softcapall_sm80_cu_f3e6f9ee_38834cute7productE)
_ZN82_INTERNAL_fdc0a450_46_flash_fwd_hdim64_fp16_paged_softcapall_sm80_cu_f3e6f9ee_38834cute7productE:
	.zero		1
	.type		_ZN82_INTERNAL_fdc0a450_46_flash_fwd_hdim64_fp16_paged_softcapall_sm80_cu_f3e6f9ee_38834cuda3std3__45__cpo3endE,@object
	.size		_ZN82_INTERNAL_fdc0a450_46_flash_fwd_hdim64_fp16_paged_softcapall_sm80_cu_f3e6f9ee_38834cuda3std3__45__cpo3endE,(_ZN82_INTERNAL_fdc0a450_46_flash_fwd_hdim64_fp16_paged_softcapall_sm80_cu_f3e6f9ee_38834cuda3std3__419piecewise_constructE - _ZN82_INTERNAL_fdc0a450_46_flash_fwd_hdim64_fp16_paged_softcapall_sm80_cu_f3e6f9ee_38834cuda3std3__45__cpo3endE)
_ZN82_INTERNAL_fdc0a450_46_flash_fwd_hdim64_fp16_paged_softcapall_sm80_cu_f3e6f9ee_38834cuda3std3__45__cpo3endE:
	.zero		1
	.type		_ZN82_INTERNAL_fdc0a450_46_flash_fwd_hdim64_fp16_paged_softcapall_sm80_cu_f3e6f9ee_38834cuda3std3__419piecewise_constructE,@object
	.size		_ZN82_INTERNAL_fdc0a450_46_flash_fwd_hdim64_fp16_paged_softcapall_sm80_cu_f3e6f9ee_38834cuda3std3__419piecewise_constructE,(_ZN82_INTERNAL_fdc0a450_46_flash_fwd_hdim64_fp16_paged_softcapall_sm80_cu_f3e6f9ee_38834cuda3std3__45__cpo4cendE - _ZN82_INTERNAL_fdc0a450_46_flash_fwd_hdim64_fp16_paged_softcapall_sm80_cu_f3e6f9ee_38834cuda3std3__419piecewise_constructE)
_ZN82_INTERNAL_fdc0a450_46_flash_fwd_hdim64_fp16_paged_softcapall_sm80_cu_f3e6f9ee_38834cuda3std3__419piecewise_constructE:
	.zero		1
	.type		_ZN82_INTERNAL_fdc0a450_46_flash_fwd_hdim64_fp16_paged_softcapall_sm80_cu_f3e6f9ee_38834cuda3std3__45__cpo4cendE,@object
	.size		_ZN82_INTERNAL_fdc0a450_46_flash_fwd_hdim64_fp16_paged_softcapall_sm80_cu_f3e6f9ee_38834cuda3std3__45__cpo4cendE,(_ZN82_INTERNAL_fdc0a450_46_flash_fwd_hdim64_fp16_paged_softcapall_sm80_cu_f3e6f9ee_38834cuda3std6ranges3__45__cpo4swapE - _ZN82_INTERNAL_fdc0a450_46_flash_fwd_hdim64_fp16_paged_softcapall_sm80_cu_f3e6f9ee_38834cuda3std3__45__cpo4cendE)
_ZN82_INTERNAL_fdc0a450_46_flash_fwd_hdim64_fp16_paged_softcapall_sm80_cu_f3e6f9ee_38834cuda3std3__45__cpo4cendE:
	.zero		1
	.type		_ZN82_INTERNAL_fdc0a450_46_flash_fwd_hdim64_fp16_paged_softcapall_sm80_cu_f3e6f9ee_38834cuda3std6ranges3__45__cpo4swapE,@object
	.size		_ZN82_INTERNAL_fdc0a450_46_flash_fwd_hdim64_fp16_paged_softcapall_sm80_cu_f3e6f9ee_38834cuda3std6ranges3__45__cpo4swapE,(.L_7 - _ZN82_INTERNAL_fdc0a450_46_flash_fwd_hdim64_fp16_paged_softcapall_sm80_cu_f3e6f9ee_38834cuda3std6ranges3__45__cpo4swapE)
_ZN82_INTERNAL_fdc0a450_46_flash_fwd_hdim64_fp16_paged_softcapall_sm80_cu_f3e6f9ee_38834cuda3std6ranges3__45__cpo4swapE:
	.zero		1
.L_7:


//--------------------- .nv.constant0._ZN7cutlass13device_kernelIN5flash19enable_sm80_to_sm89INS1_16FlashAttnFwdSm80INS1_25CollectiveMainloopFwdSm80ILi4ELi1ELb0EN4cute5tupleIJNS5_1CILi128EEENS7_ILi112EEENS7_ILi64EEEEEELi64ENS_6half_tEfNS_4arch4Sm80ELb0ELb0ELb1ELb0ELb1ELb0ELb1ELb0EEENS1_21CollectiveEpilogueFwdINS6_IJS8_SA_S9_EEENS6_IJNS7_ILi1EEESI_SI_EEESC_SE_Li128ELb0ELb1ELb0ELb0EEENS1_19SingleTileSchedulerILb0ELb0ELb1ELi128EEEEEEEEEvNT_6ParamsE --------------------------
	.section	.nv.constant0._ZN7cutlass13device_kernelIN5flash19enable_sm80_to_sm89INS1_16FlashAttnFwdSm80INS1_25CollectiveMainloopFwdSm80ILi4ELi1ELb0EN4cute5tupleIJNS5_1CILi128EEENS7_ILi112EEENS7_ILi64EEEEEELi64ENS_6half_tEfNS_4arch4Sm80ELb0ELb0ELb1ELb0ELb1ELb0ELb1ELb0EEENS1_21CollectiveEpilogueFwdINS6_IJS8_SA_S9_EEENS6_IJNS7_ILi1EEESI_SI_EEESC_SE_Li128ELb0ELb1ELb0ELb0EEENS1_19SingleTileSchedulerILb0ELb0ELb1ELi128EEEEEEEEEvNT_6ParamsE,"a",@progbits
	.sectionflags	@""
	.align	4
.nv.constant0._ZN7cutlass13device_kernelIN5flash19enable_sm80_to_sm89INS1_16FlashAttnFwdSm80INS1_25CollectiveMainloopFwdSm80ILi4ELi1ELb0EN4cute5tupleIJNS5_1CILi128EEENS7_ILi112EEENS7_ILi64EEEEEELi64ENS_6half_tEfNS_4arch4Sm80ELb0ELb0ELb1ELb0ELb1ELb0ELb1ELb0EEENS1_21CollectiveEpilogueFwdINS6_IJS8_SA_S9_EEENS6_IJNS7_ILi1EEESI_SI_EEESC_SE_Li128ELb0ELb1ELb0ELb0EEENS1_19SingleTileSchedulerILb0ELb0ELb1ELi128EEEEEEEEEvNT_6ParamsE:
	.zero		1576


//--------------------- .nv.constant0._ZN7cutlass13device_kernelIN5flash19enable_sm80_to_sm89INS1_16FlashAttnFwdSm80INS1_25CollectiveMainloopFwdSm80ILi4ELi1ELb0EN4cute5tupleIJNS5_1CILi128EEENS7_ILi112EEENS7_ILi64EEEEEELi64ENS_6half_tEfNS_4arch4Sm80ELb0ELb0ELb1ELb1ELb1ELb0ELb1ELb0EEENS1_21CollectiveEpilogueFwdINS6_IJS8_SA_S9_EEENS6_IJNS7_ILi1EEESI_SI_EEESC_SE_Li128ELb1ELb1ELb0ELb0EEENS1_19SingleTileSchedulerILb1ELb0ELb1ELi128EEEEEEEEEvNT_6ParamsE --------------------------
	.section	.nv.constant0._ZN7cutlass13device_kernelIN5flash19enable_sm80_to_sm89INS1_16FlashAttnFwdSm80INS1_25CollectiveMainloopFwdSm80ILi4ELi1ELb0EN4cute5tupleIJNS5_1CILi128EEENS7_ILi112EEENS7_ILi64EEEEEELi64ENS_6half_tEfNS_4arch4Sm80ELb0ELb0ELb1ELb1ELb1ELb0ELb1ELb0EEENS1_21CollectiveEpilogueFwdINS6_IJS8_SA_S9_EEENS6_IJNS7_ILi1EEESI_SI_EEESC_SE_Li128ELb1ELb1ELb0ELb0EEENS1_19SingleTileSchedulerILb1ELb0ELb1ELi128EEEEEEEEEvNT_6ParamsE,"a",@progbits
	.sectionflags	@""
	.align	4
.nv.constant0._ZN7cutlass13device_kernelIN5flash19enable_sm80_to_sm89INS1_16FlashAttnFwdSm80INS1_25CollectiveMainloopFwdSm80ILi4ELi1ELb0EN4cute5tupleIJNS5_1CILi128EEENS7_ILi112EEENS7_ILi64EEEEEELi64ENS_6half_tEfNS_4arch4Sm80ELb0ELb0ELb1ELb1ELb1ELb0ELb1ELb0EEENS1_21CollectiveEpilogueFwdINS6_IJS8_SA_S9_EEENS6_IJNS7_ILi1EEESI_SI_EEESC_SE_Li128ELb1ELb1ELb0ELb0EEENS1_19SingleTileSchedulerILb1ELb0ELb1ELi128EEEEEEEEEvNT_6ParamsE:
	.zero		1576


//--------------------- .nv.constant0._ZN7cutlass13device_kernelIN5flash19enable_sm80_to_sm89INS1_16FlashAttnFwdSm80INS1_25CollectiveMainloopFwdSm80ILi4ELi1ELb0EN4cute5tupleIJNS5_1CILi128EEENS7_ILi112EEENS7_ILi64EEEEEELi64ENS_6half_tEfNS_4arch4Sm80ELb0ELb0ELb1ELb1ELb1ELb1ELb1ELb0EEENS1_21CollectiveEpilogueFwdINS6_IJS8_SA_S9_EEENS6_IJNS7_ILi1EEESI_SI_EEESC_SE_Li128ELb1ELb1ELb0ELb0EEENS1_19SingleTileSchedulerILb1ELb0ELb1ELi128EEEEEEEEEvNT_6ParamsE --------------------------
	.section	.nv.constant0._ZN7cutlass13device_kernelIN5flash19enable_sm80_to_sm89INS1_16FlashAttnFwdSm80INS1_25CollectiveMainloopFwdSm80ILi4ELi1ELb0EN4cute5tupleIJNS5_1CILi128EEENS7_ILi112EEENS7_ILi64EEEEEELi64ENS_6half_tEfNS_4arch4Sm80ELb0ELb0ELb1ELb1ELb1ELb1ELb1ELb0EEENS1_21CollectiveEpilogueFwdINS6_IJS8_SA_S9_EEENS6_IJNS7_ILi1EEESI_SI_EEESC_SE_Li128ELb1ELb1ELb0ELb0EEENS1_19SingleTileSchedulerILb1ELb0ELb1ELi128EEEEEEEEEvNT_6ParamsE,"a",@progbits
	.sectionflags	@""
	.align	4
.nv.constant0._ZN7cutlass13device_kernelIN5flash19enable_sm80_to_sm89INS1_16FlashAttnFwdSm80INS1_25CollectiveMainloopFwdSm80ILi4ELi1ELb0EN4cute5tupleIJNS5_1CILi128EEENS7_ILi112EEENS7_ILi64EEEEEELi64ENS_6half_tEfNS_4arch4Sm80ELb0ELb0ELb1ELb1ELb1ELb1ELb1ELb0EEENS1_21CollectiveEpilogueFwdINS6_IJS8_SA_S9_EEENS6_IJNS7_ILi1EEESI_SI_EEESC_SE_Li128ELb1ELb1ELb0ELb0EEENS1_19SingleTileSchedulerILb1ELb0ELb1ELi128EEEEEEEEEvNT_6ParamsE:
	.zero		1576


//--------------------- .nv.constant0._ZN7cutlass13device_kernelIN5flash19enable_sm80_to_sm89INS1_16FlashAttnFwdSm80INS1_25CollectiveMainloopFwdSm80ILi4ELi1ELb0EN4cute5tupleIJNS5_1CILi128EEENS7_ILi96EEENS7_ILi64EEEEEELi64ENS_6half_tEfNS_4arch4Sm80ELb0ELb1ELb1ELb0ELb1ELb0ELb1ELb0EEENS1_21CollectiveEpilogueFwdINS6_IJS8_SA_S9_EEENS6_IJNS7_ILi1EEESI_SI_EEESC_SE_Li128ELb0ELb1ELb0ELb0EEENS1_19SingleTileSchedulerILb0ELb0ELb1ELi128EEEEEEEEEvNT_6ParamsE --------------------------
	.section	.nv.constant0._ZN7cutlass13device_kernelIN5flash19enable_sm80_to_sm89INS1_16FlashAttnFwdSm80INS1_25CollectiveMainloopFwdSm80ILi4ELi1ELb0EN4cute5tupleIJNS5_1CILi128EEENS7_ILi96EEENS7_ILi64EEEEEELi64ENS_6half_tEfNS_4arch4Sm80ELb0ELb1ELb1ELb0ELb1ELb0ELb1ELb0EEENS1_21CollectiveEpilogueFwdINS6_IJS8_SA_S9_EEENS6_IJNS7_ILi1EEESI_SI_EEESC_SE_Li128ELb0ELb1ELb0ELb0EEENS1_19SingleTileSchedulerILb0ELb0ELb1ELi128EEEEEEEEEvNT_6ParamsE,"a",@progbits
	.sectionflags	@""
	.align	4
.nv.constant0._ZN7cutlass13device_kernelIN5flash19enable_sm80_to_sm89INS1_16FlashAttnFwdSm80INS1_25CollectiveMainloopFwdSm80ILi4ELi1ELb0EN4cute5tupleIJNS5_1CILi128EEENS7_ILi96EEENS7_ILi64EEEEEELi64ENS_6half_tEfNS_4arch4Sm80ELb0ELb1ELb1ELb0ELb1ELb0ELb1ELb0EEENS1_21CollectiveEpilogueFwdINS6_IJS8_SA_S9_EEENS6_IJNS7_ILi1EEESI_SI_EEESC_SE_Li128ELb0ELb1ELb0ELb0EEENS1_19SingleTileSchedulerILb0ELb0ELb1ELi128EEEEEEEEEvNT_6ParamsE:
	.zero		1576


//--------------------- .nv.constant0._ZN7cutlass13device_kernelIN5flash19enable_sm80_to_sm89INS1_16FlashAttnFwdSm80INS1_25CollectiveMainloopFwdSm80ILi4ELi1ELb0EN4cute5tupleIJNS5_1CILi128EEENS7_ILi96EEENS7_ILi64EEEEEELi64ENS_6half_tEfNS_4arch4Sm80ELb0ELb1ELb1ELb1ELb1ELb0ELb1ELb0EEENS1_21CollectiveEpilogueFwdINS6_IJS8_SA_S9_EEENS6_IJNS7_ILi1EEESI_SI_EEESC_SE_Li128ELb1ELb1ELb0ELb0EEENS1_19SingleTileSchedulerILb1ELb0ELb1ELi128EEEEEEEEEvNT_6ParamsE --------------------------
	.section	.nv.constant0._ZN7cutlass13device_kernelIN5flash19enable_sm80_to_sm89INS1_16FlashAttnFwdSm80INS1_25CollectiveMainloopFwdSm80ILi4ELi1ELb0EN4cute5tupleIJNS5_1CILi128EEENS7_ILi96EEENS7_ILi64EEEEEELi64ENS_6half_tEfNS_4arch4Sm80ELb0ELb1ELb1ELb1ELb1ELb0ELb1ELb0EEENS1_21CollectiveEpilogueFwdINS6_IJS8_SA_S9_EEENS6_IJNS7_ILi1EEESI_SI_EEESC_SE_Li128ELb1ELb1ELb0ELb0EEENS1_19SingleTileSchedulerILb1ELb0ELb1ELi128EEEEEEEEEvNT_6ParamsE,"a",@progbits
	.sectionflags	@""
	.align	4
.nv.constant0._ZN7cutlass13device_kernelIN5flash19enable_sm80_to_sm89INS1_16FlashAttnFwdSm80INS1_25CollectiveMainloopFwdSm80ILi4ELi1ELb0EN4cute5tupleIJNS5_1CILi128EEENS7_ILi96EEENS7_ILi64EEEEEELi64ENS_6half_tEfNS_4arch4Sm80ELb0ELb1ELb1ELb1ELb1ELb0ELb1ELb0EEENS1_21CollectiveEpilogueFwdINS6_IJS8_SA_S9_EEENS6_IJNS7_ILi1EEESI_SI_EEESC_SE_Li128ELb1ELb1ELb0ELb0EEENS1_19SingleTileSchedulerILb1ELb0ELb1ELi128EEEEEEEEEvNT_6ParamsE:
	.zero		1576


//--------------------- .nv.constant0._ZN7cutlass13device_kernelIN5flash19enable_sm80_to_sm89INS1_16FlashAttnFwdSm80INS1_25CollectiveMainloopFwdSm80ILi4ELi1ELb0EN4cute5tupleIJNS5_1CILi128EEENS7_ILi96EEENS7_ILi64EEEEEELi64ENS_6half_tEfNS_4arch4Sm80ELb0ELb1ELb1ELb1ELb1ELb1ELb1ELb0EEENS1_21CollectiveEpilogueFwdINS6_IJS8_SA_S9_EEENS6_IJNS7_ILi1EEESI_SI_EEESC_SE_Li128ELb1ELb1ELb0ELb0EEENS1_19SingleTileSchedulerILb1ELb0ELb1ELi128EEEEEEEEEvNT_6ParamsE --------------------------
	.section	.nv.constant0._ZN7cutlass13device_kernelIN5flash19enable_sm80_to_sm89INS1_16FlashAttnFwdSm80INS1_25CollectiveMainloopFwdSm80ILi4ELi1ELb0EN4cute5tupleIJNS5_1CILi128EEENS7_ILi96EEENS7_ILi64EEEEEELi64ENS_6half_tEfNS_4arch4Sm80ELb0ELb1ELb1ELb1ELb1ELb1ELb1ELb0EEENS1_21CollectiveEpilogueFwdINS6_IJS8_SA_S9_EEENS6_IJNS7_ILi1EEESI_SI_EEESC_SE_Li128ELb1ELb1ELb0ELb0EEENS1_19SingleTileSchedulerILb1ELb0ELb1ELi128EEEEEEEEEvNT_6ParamsE,"a",@progbits
	.sectionflags	@""
	.align	4
.nv.constant0._ZN7cutlass13device_kernelIN5flash19enable_sm80_to_sm89INS1_16FlashAttnFwdSm80INS1_25CollectiveMainloopFwdSm80ILi4ELi1ELb0EN4cute5tupleIJNS5_1CILi128EEENS7_ILi96EEENS7_ILi64EEEEEELi64ENS_6half_tEfNS_4arch4Sm80ELb0ELb1ELb1ELb1ELb1ELb1ELb1ELb0EEENS1_21CollectiveEpilogueFwdINS6_IJS8_SA_S9_EEENS6_IJNS7_ILi1EEESI_SI_EEESC_SE_Li128ELb1ELb1ELb0ELb0EEENS1_19SingleTileSchedulerILb1ELb0ELb1ELi128EEEEEEEEEvNT_6ParamsE:
	.zero		1576


//--------------------- .nv.constant0._ZN7cutlass13device_kernelIN5flash19enable_sm80_to_sm89INS1_16FlashAttnFwdSm80INS1_25CollectiveMainloopFwdSm80ILi4ELi1ELb0EN4cute5tupleIJNS5_1CILi128EEENS7_ILi112EEENS7_ILi64EEEEEELi64ENS_6half_tEfNS_4arch4Sm80ELb1ELb0ELb1ELb0ELb1ELb0ELb1ELb0EEENS1_21CollectiveEpilogueFwdINS6_IJS8_SA_S9_EEENS6_IJNS7_ILi1EEESI_SI_EEESC_SE_Li128ELb0ELb1ELb0ELb0EEENS1_30DynamicPersistentTileSchedulerILi128ELi128ELb0ELb1ELb0EEEEEEEEEvNT_6ParamsE --------------------------
	.section	.nv.constant0._ZN7cutlass13device_kernelIN5flash19enable_sm80_to_sm89INS1_16FlashAttnFwdSm80INS1_25CollectiveMainloopFwdSm80ILi4ELi1ELb0EN4cute5tupleIJNS5_1CILi128EEENS7_ILi112EEENS7_ILi64EEEEEELi64ENS_6half_tEfNS_4arch4Sm80ELb1ELb0ELb1ELb0ELb1ELb0ELb1ELb0EEENS1_21CollectiveEpilogueFwdINS6_IJS8_SA_S9_EEENS6_IJNS7_ILi1EEESI_SI_EEESC_SE_Li128ELb0ELb1ELb0ELb0EEENS1_30DynamicPersistentTileSchedulerILi128ELi128ELb0ELb1ELb0EEEEEEEEEvNT_6ParamsE,"a",@progbits
	.sectionflags	@""
	.align	4
.nv.constant0._ZN7cutlass13device_kernelIN5flash19enable_sm80_to_sm89INS1_16FlashAttnFwdSm80INS1_25CollectiveMainloopFwdSm80ILi4ELi1ELb0EN4cute5tupleIJNS5_1CILi128EEENS7_ILi112EEENS7_ILi64EEEEEELi64ENS_6half_tEfNS_4arch4Sm80ELb1ELb0ELb1ELb0ELb1ELb0ELb1ELb0EEENS1_21CollectiveEpilogueFwdINS6_IJS8_SA_S9_EEENS6_IJNS7_ILi1EEESI_SI_EEESC_SE_Li128ELb0ELb1ELb0ELb0EEENS1_30DynamicPersistentTileSchedulerILi128ELi128ELb0ELb1ELb0EEEEEEEEEvNT_6ParamsE:
	.zero		1592


//--------------------- .nv.constant0._ZN7cutlass13device_kernelIN5flash19enable_sm80_to_sm89INS1_16FlashAttnFwdSm80INS1_25CollectiveMainloopFwdSm80ILi4ELi1ELb0EN4cute5tupleIJNS5_1CILi128EEENS7_ILi112EEENS7_ILi64EEEEEELi64ENS_6half_tEfNS_4arch4Sm80ELb1ELb0ELb1ELb1ELb1ELb0ELb1ELb0EEENS1_21CollectiveEpilogueFwdINS6_IJS8_SA_S9_EEENS6_IJNS7_ILi1EEESI_SI_EEESC_SE_Li128ELb1ELb1ELb0ELb0EEENS1_19SingleTileSchedulerILb1ELb0ELb1ELi128EEEEEEEEEvNT_6ParamsE --------------------------
	.section	.nv.constant0._ZN7cutlass13device_kernelIN5flash19enable_sm80_to_sm89INS1_16FlashAttnFwdSm80INS1_25CollectiveMainloopFwdSm80ILi4ELi1ELb0EN4cute5tupleIJNS5_1CILi128EEENS7_ILi112EEENS7_ILi64EEEEEELi64ENS_6half_tEfNS_4arch4Sm80ELb1ELb0ELb1ELb1ELb1ELb0ELb1ELb0EEENS1_21CollectiveEpilogueFwdINS6_IJS8_SA_S9_EEENS6_IJNS7_ILi1EEESI_SI_EEESC_SE_Li128ELb1ELb1ELb0ELb0EEENS1_19SingleTileSchedulerILb1ELb0ELb1ELi128EEEEEEEEEvNT_6ParamsE,"a",@progbits
	.sectionflags	@""
	.align	4
.nv.constant0._ZN7cutlass13device_kernelIN5flash19enable_sm80_to_sm89INS1_16FlashAttnFwdSm80INS1_25CollectiveMainloopFwdSm80ILi4ELi1ELb0EN4cute5tupleIJNS5_1CILi128EEENS7_ILi112EEENS7_ILi64EEEEEELi64ENS_6half_tEfNS_4arch4Sm80ELb1ELb0ELb1ELb1ELb1ELb0ELb1ELb0EEENS1_21CollectiveEpilogueFwdINS6_IJS8_SA_S9_EEENS6_IJNS7_ILi1EEESI_SI_EEESC_SE_Li128ELb1ELb1ELb0ELb0EEENS1_19SingleTileSchedulerILb1ELb0ELb1ELi128EEEEEEEEEvNT_6ParamsE:
	.zero		1576


//--------------------- .nv.constant0._ZN7cutlass13device_kernelIN5flash19enable_sm80_to_sm89INS1_16FlashAttnFwdSm80INS1_25CollectiveMainloopFwdSm80ILi4ELi1ELb0EN4cute5tupleIJNS5_1CILi128EEENS7_ILi112EEENS7_ILi64EEEEEELi64ENS_6half_tEfNS_4arch4Sm80ELb1ELb0ELb1ELb1ELb1ELb1ELb1ELb0EEENS1_21CollectiveEpilogueFwdINS6_IJS8_SA_S9_EEENS6_IJNS7_ILi1EEESI_SI_EEESC_SE_Li128ELb1ELb1ELb0ELb0EEENS1_19SingleTileSchedulerILb1ELb0ELb1ELi128EEEEEEEEEvNT_6ParamsE --------------------------
	.section	.nv.constant0._ZN7cutlass13device_kernelIN5flash19enable_sm80_to_sm89INS1_16FlashAttnFwdSm80INS1_25CollectiveMainloopFwdSm80ILi4ELi1ELb0EN4cute5tupleIJNS5_1CILi128EEENS7_ILi112EEENS7_ILi64EEEEEELi64ENS_6half_tEfNS_4arch4Sm80ELb1ELb0ELb1ELb1ELb1ELb1ELb1ELb0EEENS1_21CollectiveEpilogueFwdINS6_IJS8_SA_S9_EEENS6_IJNS7_ILi1EEESI_SI_EEESC_SE_Li128ELb1ELb1ELb0ELb0EEENS1_19SingleTileSchedulerILb1ELb0ELb1ELi128EEEEEEEEEvNT_6ParamsE,"a",@progbits
	.sectionflags	@""
	.align	4
.nv.constant0._ZN7cutlass13device_kernelIN5flash19enable_sm80_to_sm89INS1_16FlashAttnFwdSm80INS1_25CollectiveMainloopFwdSm80ILi4ELi1ELb0EN4cute5tupleIJNS5_1CILi128EEENS7_ILi112EEENS7_ILi64EEEEEELi64ENS_6half_tEfNS_4arch4Sm80ELb1ELb0ELb1ELb1ELb1ELb1ELb1ELb0EEENS1_21CollectiveEpilogueFwdINS6_IJS8_SA_S9_EEENS6_IJNS7_ILi1EEESI_SI_EEESC_SE_Li128ELb1ELb1ELb0ELb0EEENS1_19SingleTileSchedulerILb1ELb0ELb1ELi128EEEEEEEEEvNT_6ParamsE:
	.zero		1576


//--------------------- .nv.constant0._ZN7cutlass13device_kernelIN5flash19enable_sm80_to_sm89INS1_16FlashAttnFwdSm80INS1_25CollectiveMainloopFwdSm80ILi4ELi1ELb0EN4cute5tupleIJNS5_1CILi128EEENS7_ILi112EEENS7_ILi64EEEEEELi64ENS_6half_tEfNS_4arch4Sm80ELb0ELb0ELb0ELb0ELb1ELb0ELb1ELb0EEENS1_21CollectiveEpilogueFwdINS6_IJS8_SA_S9_EEENS6_IJNS7_ILi1EEESI_SI_EEESC_SE_Li128ELb0ELb1ELb0ELb0EEENS1_19SingleTileSchedulerILb0ELb0ELb1ELi128EEEEEEEEEvNT_6ParamsE --------------------------
	.section	.nv.constant0._ZN7cutlass13device_kernelIN5flash19enable_sm80_to_sm89INS1_16FlashAttnFwdSm80INS1_25CollectiveMainloopFwdSm80ILi4ELi1ELb0EN4cute5tupleIJNS5_1CILi128EEENS7_ILi112EEENS7_ILi64EEEEEELi64ENS_6half_tEfNS_4arch4Sm80ELb0ELb0ELb0ELb0ELb1ELb0ELb1ELb0EEENS1_21CollectiveEpilogueFwdINS6_IJS8_SA_S9_EEENS6_IJNS7_ILi1EEESI_SI_EEESC_SE_Li128ELb0ELb1ELb0ELb0EEENS1_19SingleTileSchedulerILb0ELb0ELb1ELi128EEEEEEEEEvNT_6ParamsE,"a",@progbits
	.sectionflags	@""
	.align	4
.nv.constant0._ZN7cutlass13device_kernelIN5flash19enable_sm80_to_sm89INS1_16FlashAttnFwdSm80INS1_25CollectiveMainloopFwdSm80ILi4ELi1ELb0EN4cute5tupleIJNS5_1CILi128EEENS7_ILi112EEENS7_ILi64EEEEEELi64ENS_6half_tEfNS_4arch4Sm80ELb0ELb0ELb0ELb0ELb1ELb0ELb1ELb0EEENS1_21CollectiveEpilogueFwdINS6_IJS8_SA_S9_EEENS6_IJNS7_ILi1EEESI_SI_EEESC_SE_Li128ELb0ELb1ELb0ELb0EEENS1_19SingleTileSchedulerILb0ELb0ELb1ELi128EEEEEEEEEvNT_6ParamsE:
	.zero		1576


//--------------------- .nv.constant0._ZN7cutlass13device_kernelIN5flash19enable_sm80_to_sm89INS1_16FlashAttnFwdSm80INS1_25CollectiveMainloopFwdSm80ILi4ELi1ELb0EN4cute5tupleIJNS5_1CILi128EEENS7_ILi112EEENS7_ILi64EEEEEELi64ENS_6half_tEfNS_4arch4Sm80ELb0ELb0ELb0ELb1ELb1ELb0ELb1ELb0EEENS1_21CollectiveEpilogueFwdINS6_IJS8_SA_S9_EEENS6_IJNS7_ILi1EEESI_SI_EEESC_SE_Li128ELb1ELb1ELb0ELb0EEENS1_19SingleTileSchedulerILb1ELb0ELb1ELi128EEEEEEEEEvNT_6ParamsE --------------------------
	.section	.nv.constant0._ZN7cutlass13device_kernelIN5flash19enable_sm80_to_sm89INS1_16FlashAttnFwdSm80INS1_25CollectiveMainloopFwdSm80ILi4ELi1ELb0EN4cute5tupleIJNS5_1CILi128EEENS7_ILi112EEENS7_ILi64EEEEEELi64ENS_6half_tEfNS_4arch4Sm80ELb0ELb0ELb0ELb1ELb1ELb0ELb1ELb0EEENS1_21CollectiveEpilogueFwdINS6_IJS8_SA_S9_EEENS6_IJNS7_ILi1EEESI_SI_EEESC_SE_Li128ELb1ELb1ELb0ELb0EEENS1_19SingleTileSchedulerILb1ELb0ELb1ELi128EEEEEEEEEvNT_6ParamsE,"a",@progbits
	.sectionflags	@""
	.align	4
.nv.constant0._ZN7cutlass13device_kernelIN5flash19enable_sm80_to_sm89INS1_16FlashAttnFwdSm80INS1_25CollectiveMainloopFwdSm80ILi4ELi1ELb0EN4cute5tupleIJNS5_1CILi128EEENS7_ILi112EEENS7_ILi64EEEEEELi64ENS_6half_tEfNS_4arch4Sm80ELb0ELb0ELb0ELb1ELb1ELb0ELb1ELb0EEENS1_21CollectiveEpilogueFwdINS6_IJS8_SA_S9_EEENS6_IJNS7_ILi1EEESI_SI_EEESC_SE_Li128ELb1ELb1ELb0ELb0EEENS1_19SingleTileSchedulerILb1ELb0ELb1ELi128EEEEEEEEEvNT_6ParamsE:
	.zero		1576


//--------------------- .nv.constant0._ZN7cutlass13device_kernelIN5flash19enable_sm80_to_sm89INS1_16FlashAttnFwdSm80INS1_25CollectiveMainloopFwdSm80ILi4ELi1ELb0EN4cute5tupleIJNS5_1CILi128EEENS7_ILi112EEENS7_ILi64EEEEEELi64ENS_6half_tEfNS_4arch4Sm80ELb0ELb0ELb0ELb1ELb1ELb1ELb1ELb0EEENS1_21CollectiveEpilogueFwdINS6_IJS8_SA_S9_EEENS6_IJNS7_ILi1EEESI_SI_EEESC_SE_Li128ELb1ELb1ELb0ELb0EEENS1_19SingleTileSchedulerILb1ELb0ELb1ELi128EEEEEEEEEvNT_6ParamsE --------------------------
	.section	.nv.constant0._ZN7cutlass13device_kernelIN5flash19enable_sm80_to_sm89INS1_16FlashAttnFwdSm80INS1_25CollectiveMainloopFwdSm80ILi4ELi1ELb0EN4cute5tupleIJNS5_1CILi128EEENS7_ILi112EEENS7_ILi64EEEEEELi64ENS_6half_tEfNS_4arch4Sm80ELb0ELb0ELb0ELb1ELb1ELb1ELb1ELb0EEENS1_21CollectiveEpilogueFwdINS6_IJS8_SA_S9_EEENS6_IJNS7_ILi1EEESI_SI_EEESC_SE_Li128ELb1ELb1ELb0ELb0EEENS1_19SingleTileSchedulerILb1ELb0ELb1ELi128EEEEEEEEEvNT_6ParamsE,"a",@progbits
	.sectionflags	@""
	.align	4
.nv.constant0._ZN7cutlass13device_kernelIN5flash19enable_sm80_to_sm89INS1_16FlashAttnFwdSm80INS1_25CollectiveMainloopFwdSm80ILi4ELi1ELb0EN4cute5tupleIJNS5_1CILi128EEENS7_ILi112EEENS7_ILi64EEEEEELi64ENS_6half_tEfNS_4arch4Sm80ELb0ELb0ELb0ELb1ELb1ELb1ELb1ELb0EEENS1_21CollectiveEpilogueFwdINS6_IJS8_SA_S9_EEENS6_IJNS7_ILi1EEESI_SI_EEESC_SE_Li128ELb1ELb1ELb0ELb0EEENS1_19SingleTileSchedulerILb1ELb0ELb1ELi128EEEEEEEEEvNT_6ParamsE:
	.zero		1576


//--------------------- .nv.constant0._ZN7cutlass13device_kernelIN5flash19enable_sm80_to_sm89INS1_16FlashAttnFwdSm80INS1_25CollectiveMainloopFwdSm80ILi4ELi1ELb0EN4cute5tupleIJNS5_1CILi128EEENS7_ILi96EEENS7_ILi64EEEEEELi64ENS_6half_tEfNS_4arch4Sm80ELb0ELb1ELb0ELb0ELb1ELb0ELb1ELb0EEENS1_21CollectiveEpilogueFwdINS6_IJS8_SA_S9_EEENS6_IJNS7_ILi1EEESI_SI_EEESC_SE_Li128ELb0ELb1ELb0ELb0EEENS1_19SingleTileSchedulerILb0ELb0ELb1ELi128EEEEEEEEEvNT_6ParamsE --------------------------
	.section	.nv.constant0._ZN7cutlass13device_kernelIN5flash19enable_sm80_to_sm89INS1_16FlashAttnFwdSm80INS1_25CollectiveMainloopFwdSm80ILi4ELi1ELb0EN4cute5tupleIJNS5_1CILi128EEENS7_ILi96EEENS7_ILi64EEEEEELi64ENS_6half_tEfNS_4arch4Sm80ELb0ELb1ELb0ELb0ELb1ELb0ELb1ELb0EEENS1_21CollectiveEpilogueFwdINS6_IJS8_SA_S9_EEENS6_IJNS7_ILi1EEESI_SI_EEESC_SE_Li128ELb0ELb1ELb0ELb0EEENS1_19SingleTileSchedulerILb0ELb0ELb1ELi128EEEEEEEEEvNT_6ParamsE,"a",@progbits
	.sectionflags	@""
	.align	4
.nv.constant0._ZN7cutlass13device_kernelIN5flash19enable_sm80_to_sm89INS1_16FlashAttnFwdSm80INS1_25CollectiveMainloopFwdSm80ILi4ELi1ELb0EN4cute5tupleIJNS5_1CILi128EEENS7_ILi96EEENS7_ILi64EEEEEELi64ENS_6half_tEfNS_4arch4Sm80ELb0ELb1ELb0ELb0ELb1ELb0ELb1ELb0EEENS1_21CollectiveEpilogueFwdINS6_IJS8_SA_S9_EEENS6_IJNS7_ILi1EEESI_SI_EEESC_SE_Li128ELb0ELb1ELb0ELb0EEENS1_19SingleTileSchedulerILb0ELb0ELb1ELi128EEEEEEEEEvNT_6ParamsE:
	.zero		1576


//--------------------- .nv.constant0._ZN7cutlass13device_kernelIN5flash19enable_sm80_to_sm89INS1_16FlashAttnFwdSm80INS1_25CollectiveMainloopFwdSm80ILi4ELi1ELb0EN4cute5tupleIJNS5_1CILi128EEENS7_ILi96EEENS7_ILi64EEEEEELi64ENS_6half_tEfNS_4arch4Sm80ELb0ELb1ELb0ELb1ELb1ELb0ELb1ELb0EEENS1_21CollectiveEpilogueFwdINS6_IJS8_SA_S9_EEENS6_IJNS7_ILi1EEESI_SI_EEESC_SE_Li128ELb1ELb1ELb0ELb0EEENS1_19SingleTileSchedulerILb1ELb0ELb1ELi128EEEEEEEEEvNT_6ParamsE --------------------------
	.section	.nv.constant0._ZN7cutlass13device_kernelIN5flash19enable_sm80_to_sm89INS1_16FlashAttnFwdSm80INS1_25CollectiveMainloopFwdSm80ILi4ELi1ELb0EN4cute5tupleIJNS5_1CILi128EEENS7_ILi96EEENS7_ILi64EEEEEELi64ENS_6half_tEfNS_4arch4Sm80ELb0ELb1ELb0ELb1ELb1ELb0ELb1ELb0EEENS1_21CollectiveEpilogueFwdINS6_IJS8_SA_S9_EEENS6_IJNS7_ILi1EEESI_SI_EEESC_SE_Li128ELb1ELb1ELb0ELb0EEENS1_19SingleTileSchedulerILb1ELb0ELb1ELi128EEEEEEEEEvNT_6ParamsE,"a",@progbits
	.sectionflags	@""
	.align	4
.nv.constant0._ZN7cutlass13device_kernelIN5flash19enable_sm80_to_sm89INS1_16FlashAttnFwdSm80INS1_25CollectiveMainloopFwdSm80ILi4ELi1ELb0EN4cute5tupleIJNS5_1CILi128EEENS7_ILi96EEENS7_ILi64EEEEEELi64ENS_6half_tEfNS_4arch4Sm80ELb0ELb1ELb0ELb1ELb1ELb0ELb1ELb0EEENS1_21CollectiveEpilogueFwdINS6_IJS8_SA_S9_EEENS6_IJNS7_ILi1EEESI_SI_EEESC_SE_Li128ELb1ELb1ELb0ELb0EEENS1_19SingleTileSchedulerILb1ELb0ELb1ELi128EEEEEEEEEvNT_6ParamsE:
	.zero		1576


//--------------------- .nv.constant0._ZN7cutlass13device_kernelIN5flash19enable_sm80_to_sm89INS1_16FlashAttnFwdSm80INS1_25CollectiveMainloopFwdSm80ILi4ELi1ELb0EN4cute5tupleIJNS5_1CILi128EEENS7_ILi96EEENS7_ILi64EEEEEELi64ENS_6half_tEfNS_4arch4Sm80ELb0ELb1ELb0ELb1ELb1ELb1ELb1ELb0EEENS1_21CollectiveEpilogueFwdINS6_IJS8_SA_S9_EEENS6_IJNS7_ILi1EEESI_SI_EEESC_SE_Li128ELb1ELb1ELb0ELb0EEENS1_19SingleTileSchedulerILb1ELb0ELb1ELi128EEEEEEEEEvNT_6ParamsE --------------------------
	.section	.nv.constant0._ZN7cutlass13device_kernelIN5flash19enable_sm80_to_sm89INS1_16FlashAttnFwdSm80INS1_25CollectiveMainloopFwdSm80ILi4ELi1ELb0EN4cute5tupleIJNS5_1CILi128EEENS7_ILi96EEENS7_ILi64EEEEEELi64ENS_6half_tEfNS_4arch4Sm80ELb0ELb1ELb0ELb1ELb1ELb1ELb1ELb0EEENS1_21CollectiveEpilogueFwdINS6_IJS8_SA_S9_EEENS6_IJNS7_ILi1EEESI_SI_EEESC_SE_Li128ELb1ELb1ELb0ELb0EEENS1_19SingleTileSchedulerILb1ELb0ELb1ELi128EEEEEEEEEvNT_6ParamsE,"a",@progbits
	.sectionflags	@""
	.align	4
.nv.constant0._ZN7cutlass13device_kernelIN5flash19enable_sm80_to_sm89INS1_16FlashAttnFwdSm80INS1_25CollectiveMainloopFwdSm80ILi4ELi1ELb0EN4cute5tupleIJNS5_1CILi128EEENS7_ILi96EEENS7_ILi64EEEEEELi64ENS_6half_tEfNS_4arch4Sm80ELb0ELb1ELb0ELb1ELb1ELb1ELb1ELb0EEENS1_21CollectiveEpilogueFwdINS6_IJS8_SA_S9_EEENS6_IJNS7_ILi1EEESI_SI_EEESC_SE_Li128ELb1ELb1ELb0ELb0EEENS1_19SingleTileSchedulerILb1ELb0ELb1ELi128EEEEEEEEEvNT_6ParamsE:
	.zero		1576


//--------------------- .nv.constant0._ZN7cutlass13device_kernelIN5flash19enable_sm80_to_sm89INS1_16FlashAttnFwdSm80INS1_25CollectiveMainloopFwdSm80ILi4ELi1ELb0EN4cute5tupleIJNS5_1CILi128EEENS7_ILi112EEENS7_ILi64EEEEEELi64ENS_6half_tEfNS_4arch4Sm80ELb1ELb0ELb0ELb0ELb1ELb0ELb1ELb0EEENS1_21CollectiveEpilogueFwdINS6_IJS8_SA_S9_EEENS6_IJNS7_ILi1EEESI_SI_EEESC_SE_Li128ELb0ELb1ELb0ELb0EEENS1_30DynamicPersistentTileSchedulerILi128ELi128ELb0ELb1ELb0EEEEEEEEEvNT_6ParamsE --------------------------
	.section	.nv.constant0._ZN7cutlass13device_kernelIN5flash19enable_sm80_to_sm89INS1_16FlashAttnFwdSm80INS1_25CollectiveMainloopFwdSm80ILi4ELi1ELb0EN4cute5tupleIJNS5_1CILi128EEENS7_ILi112EEENS7_ILi64EEEEEELi64ENS_6half_tEfNS_4arch4Sm80ELb1ELb0ELb0ELb0ELb1ELb0ELb1ELb0EEENS1_21CollectiveEpilogueFwdINS6_IJS8_SA_S9_EEENS6_IJNS7_ILi1EEESI_SI_EEESC_SE_Li128ELb0ELb1ELb0ELb0EEENS1_30DynamicPersistentTileSchedulerILi128ELi128ELb0ELb1ELb0EEEEEEEEEvNT_6ParamsE,"a",@progbits
	.sectionflags	@""
	.align	4
.nv.constant0._ZN7cutlass13device_kernelIN5flash19enable_sm80_to_sm89INS1_16FlashAttnFwdSm80INS1_25CollectiveMainloopFwdSm80ILi4ELi1ELb0EN4cute5tupleIJNS5_1CILi128EEENS7_ILi112EEENS7_ILi64EEEEEELi64ENS_6half_tEfNS_4arch4Sm80ELb1ELb0ELb0ELb0ELb1ELb0ELb1ELb0EEENS1_21CollectiveEpilogueFwdINS6_IJS8_SA_S9_EEENS6_IJNS7_ILi1EEESI_SI_EEESC_SE_Li128ELb0ELb1ELb0ELb0EEENS1_30DynamicPersistentTileSchedulerILi128ELi128ELb0ELb1ELb0EEEEEEEEEvNT_6ParamsE:
	.zero		1592


//--------------------- .nv.constant0._ZN7cutlass13device_kernelIN5flash19enable_sm80_to_sm89INS1_16FlashAttnFwdSm80INS1_25CollectiveMainloopFwdSm80ILi4ELi1ELb0EN4cute5tupleIJNS5_1CILi128EEENS7_ILi112EEENS7_ILi64EEEEEELi64ENS_6half_tEfNS_4arch4Sm80ELb1ELb0ELb0ELb1ELb1ELb0ELb1ELb0EEENS1_21CollectiveEpilogueFwdINS6_IJS8_SA_S9_EEENS6_IJNS7_ILi1EEESI_SI_EEESC_SE_Li128ELb1ELb1ELb0ELb0EEENS1_19SingleTileSchedulerILb1ELb0ELb1ELi128EEEEEEEEEvNT_6ParamsE --------------------------
	.section	.nv.constant0._ZN7cutlass13device_kernelIN5flash19enable_sm80_to_sm89INS1_16FlashAttnFwdSm80INS1_25CollectiveMainloopFwdSm80ILi4ELi1ELb0EN4cute5tupleIJNS5_1CILi128EEENS7_ILi112EEENS7_ILi64EEEEEELi64ENS_6half_tEfNS_4arch4Sm80ELb1ELb0ELb0ELb1ELb1ELb0ELb1ELb0EEENS1_21CollectiveEpilogueFwdINS6_IJS8_SA_S9_EEENS6_IJNS7_ILi1EEESI_SI_EEESC_SE_Li128ELb1ELb1ELb0ELb0EEENS1_19SingleTileSchedulerILb1ELb0ELb1ELi128EEEEEEEEEvNT_6ParamsE,"a",@progbits
	.sectionflags	@""
	.align	4
.nv.constant0._ZN7cutlass13device_kernelIN5flash19enable_sm80_to_sm89INS1_16FlashAttnFwdSm80INS1_25CollectiveMainloopFwdSm80ILi4ELi1ELb0EN4cute5tupleIJNS5_1CILi128EEENS7_ILi112EEENS7_ILi64EEEEEELi64ENS_6half_tEfNS_4arch4Sm80ELb1ELb0ELb0ELb1ELb1ELb0ELb1ELb0EEENS1_21CollectiveEpilogueFwdINS6_IJS8_SA_S9_EEENS6_IJNS7_ILi1EEESI_SI_EEESC_SE_Li128ELb1ELb1ELb0ELb0EEENS1_19SingleTileSchedulerILb1ELb0ELb1ELi128EEEEEEEEEvNT_6ParamsE:
	.zero		1576


//--------------------- .nv.constant0._ZN7cutlass13device_kernelIN5flash19enable_sm80_to_sm89INS1_16FlashAttnFwdSm80INS1_25CollectiveMainloopFwdSm80ILi4ELi1ELb0EN4cute5tupleIJNS5_1CILi128EEENS7_ILi112EEENS7_ILi64EEEEEELi64ENS_6half_tEfNS_4arch4Sm80ELb1ELb0ELb0ELb1ELb1ELb1ELb1ELb0EEENS1_21CollectiveEpilogueFwdINS6_IJS8_SA_S9_EEENS6_IJNS7_ILi1EEESI_SI_EEESC_SE_Li128ELb1ELb1ELb0ELb0EEENS1_19SingleTileSchedulerILb1ELb0ELb1ELi128EEEEEEEEEvNT_6ParamsE --------------------------
	.section	.nv.constant0._ZN7cutlass13device_kernelIN5flash19enable_sm80_to_sm89INS1_16FlashAttnFwdSm80INS1_25CollectiveMainloopFwdSm80ILi4ELi1ELb0EN4cute5tupleIJNS5_1CILi128EEENS7_ILi112EEENS7_ILi64EEEEEELi64ENS_6half_tEfNS_4arch4Sm80ELb1ELb0ELb0ELb1ELb1ELb1ELb1ELb0EEENS1_21CollectiveEpilogueFwdINS6_IJS8_SA_S9_EEENS6_IJNS7_ILi1EEESI_SI_EEESC_SE_Li128ELb1ELb1ELb0ELb0EEENS1_19SingleTileSchedulerILb1ELb0ELb1ELi128EEEEEEEEEvNT_6ParamsE,"a",@progbits
	.sectionflags	@""
	.align	4
.nv.constant0._ZN7cutlass13device_kernelIN5flash19enable_sm80_to_sm89INS1_16FlashAttnFwdSm80INS1_25CollectiveMainloopFwdSm80ILi4ELi1ELb0EN4cute5tupleIJNS5_1CILi128EEENS7_ILi112EEENS7_ILi64EEEEEELi64ENS_6half_tEfNS_4arch4Sm80ELb1ELb0ELb0ELb1ELb1ELb1ELb1ELb0EEENS1_21CollectiveEpilogueFwdINS6_IJS8_SA_S9_EEENS6_IJNS7_ILi1EEESI_SI_EEESC_SE_Li128ELb1ELb1ELb0ELb0EEENS1_19SingleTileSchedulerILb1ELb0ELb1ELi128EEEEEEEEEvNT_6ParamsE:
	.zero		1576


//--------------------- SYMBOLS --------------------------

	.type		.nv.reservedSmem.offset0,@object
	.size		.nv.reservedSmem.offset0,0x4
